//
// Generated by NVIDIA NVVM Compiler
//
// Compiler Build ID: CL-36424714
// Cuda compilation tools, release 13.0, V13.0.88
// Based on NVVM 20.0.0
//

.version 9.0
.target sm_100
.address_size 64

	// .globl	_Z11spawnThreadiiiii
.extern .func  (.param .b32 func_retval0) vprintf
(
	.param .b64 vprintf_param_0,
	.param .b64 vprintf_param_1
)
;
.global .align 1 .b8 $str[10] = {37, 100, 44, 37, 100, 44, 37, 100, 10};

.visible .entry _Z11spawnThreadiiiii(
	.param .u32 _Z11spawnThreadiiiii_param_0,
	.param .u32 _Z11spawnThreadiiiii_param_1,
	.param .u32 _Z11spawnThreadiiiii_param_2,
	.param .u32 _Z11spawnThreadiiiii_param_3,
	.param .u32 _Z11spawnThreadiiiii_param_4
)
{
	.local .align 8 .b8 	__local_depot0[16];
	.reg .b64 	%SP;
	.reg .b64 	%SPL;
	.reg .pred 	%p<30>;
	.reg .b16 	%rs<102>;
	.reg .b32 	%r<552>;
	.reg .b64 	%rd<151>;

	mov.u64 	%SPL, __local_depot0;
	cvta.local.u64 	%SP, %SPL;
	mov.b32 	%r509, 3;
	mov.b32 	%r508, 4;
	mov.b32 	%r505, 0;
	mov.b32 	%r504, 2;
	mov.b16 	%rs77, 0;
	mov.b32 	%r503, 1;
	mov.u32 	%r87, %ctaid.x;
	add.u64 	%rd142, %SP, 0;
	mov.u64 	%rd144, $str;
	mov.u16 	%rs78, %rs77;
	mov.u32 	%r506, %r504;
	mov.u32 	%r507, %r504;
	mov.u16 	%rs79, %rs77;
	mov.u16 	%rs80, %rs77;
	mov.u32 	%r510, %r504;
	mov.u16 	%rs81, %rs77;
	mov.u16 	%rs82, %rs77;
	mov.u32 	%r511, %r508;
	mov.u32 	%r512, %r509;
	mov.u32 	%r513, %r504;
	mov.u16 	%rs83, %rs77;
	mov.u32 	%r514, %r505;
	mov.u16 	%rs84, %rs77;
	mov.u32 	%r515, %r509;
	mov.u32 	%r516, %r504;
	mov.u16 	%rs85, %rs77;
	mov.u32 	%r517, %r503;
	mov.u32 	%r518, %r509;
	mov.u16 	%rs86, %rs77;
	mov.u16 	%rs87, %rs77;
	mov.u32 	%r519, %r503;
	mov.u32 	%r520, %r504;
	mov.u32 	%r521, %r509;
	mov.u16 	%rs88, %rs77;
	mov.u16 	%rs89, %rs77;
	mov.u32 	%r522, %r509;
	mov.u32 	%r523, %r505;
	mov.u32 	%r524, %r509;
	mov.u16 	%rs90, %rs77;
	mov.u32 	%r525, %r508;
	mov.u16 	%rs91, %rs77;
	mov.u32 	%r526, %r509;
	mov.u32 	%r527, %r508;
	mov.u16 	%rs92, %rs77;
	mov.u32 	%r528, %r505;
	mov.u32 	%r529, %r508;
	mov.u16 	%rs93, %rs77;
	mov.u16 	%rs94, %rs77;
	mov.u32 	%r530, %r509;
	mov.u32 	%r531, %r503;
	mov.u32 	%r532, %r508;
	mov.u16 	%rs95, %rs77;
	mov.u16 	%rs96, %rs77;
	mov.u32 	%r533, %r504;
	mov.u32 	%r534, %r504;
	mov.u32 	%r535, %r508;
	mov.u16 	%rs97, %rs77;
	mov.u32 	%r536, %r509;
	mov.u16 	%rs98, %rs77;
	mov.u32 	%r537, %r508;
	mov.u32 	%r538, %r503;
	mov.u16 	%rs99, %rs77;
	mov.u32 	%r539, %r508;
	mov.u32 	%r540, %r508;
	mov.u16 	%rs100, %rs77;
	mov.u16 	%rs101, %rs77;
	mov.u32 	%r541, %r505;
	mov.u32 	%r542, %r504;
	mov.u32 	%r543, %r503;
	mov.u32 	%r544, %r503;
	mov.u32 	%r545, %r503;
	mov.u32 	%r546, %r503;
	mov.u32 	%r547, %r503;
	mov.u32 	%r548, %r505;
	mov.u32 	%r549, %r505;
	mov.u32 	%r550, %r505;
	mov.u32 	%r551, %r505;
$L__BB0_1:
	mov.u32 	%r47, %r539;
	mov.u32 	%r46, %r538;
	mov.u32 	%r43, %r536;
	mov.u32 	%r41, %r534;
	mov.u32 	%r40, %r533;
	mov.u32 	%r37, %r531;
	mov.u32 	%r36, %r530;
	mov.u32 	%r33, %r528;
	mov.u32 	%r32, %r527;
	mov.u32 	%r29, %r525;
	mov.u32 	%r27, %r523;
	mov.u32 	%r26, %r522;
	mov.u32 	%r23, %r520;
	mov.u32 	%r22, %r519;
	mov.u32 	%r19, %r517;
	mov.u32 	%r18, %r516;
	mov.u32 	%r15, %r514;
	mov.u32 	%r13, %r512;
	mov.u32 	%r12, %r511;
	mov.u32 	%r9, %r509;
	mov.u32 	%r8, %r508;
	mov.u32 	%r5, %r506;
	mov.u32 	%r4, %r505;
	mov.u32 	%r1, %r503;
	ld.param.u32 	%r475, [_Z11spawnThreadiiiii_param_3];
	ld.param.u32 	%r472, [_Z11spawnThreadiiiii_param_2];
	ld.param.u32 	%r467, [_Z11spawnThreadiiiii_param_1];
	ld.param.u32 	%r461, [_Z11spawnThreadiiiii_param_0];
	mov.u32 	%r88, %ntid.x;
	mov.u32 	%r89, %tid.x;
	mad.lo.s32 	%r90, %r87, %r88, %r89;
	cvt.s64.s32 	%rd10, %r90;
	sub.s32 	%r91, %r475, %r472;
	sub.s32 	%r92, %r467, %r461;
	mul.wide.s32 	%rd11, %r91, %r92;
	setp.le.u64 	%p1, %rd11, %rd10;
	@%p1 bra 	$L__BB0_33;
	mov.u32 	%r93, %ctaid.x;
	mov.u32 	%r94, %ntid.x;
	mov.u32 	%r95, %tid.x;
	mad.lo.s32 	%r96, %r93, %r94, %r95;
	cvt.s64.s32 	%rd148, %r96;
$L__BB0_3:
	ld.param.u32 	%r468, [_Z11spawnThreadiiiii_param_1];
	ld.param.u32 	%r462, [_Z11spawnThreadiiiii_param_0];
	sub.s32 	%r97, %r468, %r462;
	cvt.s64.s32 	%rd12, %r97;
	or.b64  	%rd13, %rd148, %rd12;
	and.b64  	%rd14, %rd13, -4294967296;
	setp.ne.s64 	%p2, %rd14, 0;
	@%p2 bra 	$L__BB0_5;
	ld.param.u32 	%r470, [_Z11spawnThreadiiiii_param_1];
	ld.param.u32 	%r464, [_Z11spawnThreadiiiii_param_0];
	sub.s32 	%r99, %r470, %r464;
	cvt.u32.u64 	%r100, %rd148;
	div.u32 	%r101, %r100, %r99;
	mul.lo.s32 	%r102, %r101, %r99;
	sub.s32 	%r103, %r100, %r102;
	cvt.u64.u32 	%rd149, %r101;
	cvt.u64.u32 	%rd150, %r103;
	bra.uni 	$L__BB0_6;
$L__BB0_5:
	ld.param.u32 	%r469, [_Z11spawnThreadiiiii_param_1];
	ld.param.u32 	%r463, [_Z11spawnThreadiiiii_param_0];
	sub.s32 	%r98, %r469, %r463;
	cvt.s64.s32 	%rd15, %r98;
	div.s64 	%rd149, %rd148, %rd15;
	mul.lo.s64 	%rd16, %rd149, %rd15;
	sub.s64 	%rd150, %rd148, %rd16;
$L__BB0_6:
	ld.param.u32 	%r477, [_Z11spawnThreadiiiii_param_4];
	ld.param.u32 	%r473, [_Z11spawnThreadiiiii_param_2];
	ld.param.u32 	%r465, [_Z11spawnThreadiiiii_param_0];
	cvt.u32.u64 	%r104, %rd150;
	add.s32 	%r50, %r465, %r104;
	cvt.u32.u64 	%r105, %rd149;
	add.s32 	%r51, %r473, %r105;
	mul.lo.s32 	%r106, %r50, 3129871;
	mul.wide.s32 	%rd17, %r51, 116129781;
	xor.b32  	%r107, %r477, %r106;
	cvt.s64.s32 	%rd18, %r107;
	xor.b64  	%rd19, %rd17, %rd18;
	cvt.u32.u64 	%r108, %rd19;
	mov.b64 	%rd20, 11;
	cvt.u32.u64 	%r109, %rd20;
	mov.b64 	%rd21, 42317861;
	cvt.u32.u64 	%r110, %rd21;
	mad.lo.s32 	%r111, %r108, %r110, %r109;
	mul.lo.s32 	%r112, %r111, %r108;
	shr.s32 	%r113, %r112, 16;
	abs.s32 	%r114, %r113;
	and.b32  	%r115, %r114, 3;
	cvt.u32.u16 	%r116, %rs100;
	and.b32  	%r117, %r116, 255;
	setp.ne.s32 	%p3, %r115, %r117;
	@%p3 bra 	$L__BB0_32;
	ld.param.u32 	%r478, [_Z11spawnThreadiiiii_param_4];
	add.s32 	%r118, %r46, %r50;
	add.s32 	%r119, %r551, %r51;
	mul.lo.s32 	%r120, %r118, 3129871;
	mul.wide.s32 	%rd22, %r119, 116129781;
	xor.b32  	%r121, %r478, %r120;
	cvt.s64.s32 	%rd23, %r121;
	xor.b64  	%rd24, %rd22, %rd23;
	cvt.u32.u64 	%r122, %rd24;
	mov.b64 	%rd25, 11;
	cvt.u32.u64 	%r123, %rd25;
	mov.b64 	%rd26, 42317861;
	cvt.u32.u64 	%r124, %rd26;
	mad.lo.s32 	%r125, %r122, %r124, %r123;
	mul.lo.s32 	%r126, %r125, %r122;
	shr.s32 	%r127, %r126, 16;
	abs.s32 	%r128, %r127;
	and.b32  	%r129, %r128, 3;
	cvt.u32.u16 	%r130, %rs98;
	and.b32  	%r131, %r130, 255;
	setp.ne.s32 	%p4, %r129, %r131;
	@%p4 bra 	$L__BB0_32;
	ld.param.u32 	%r479, [_Z11spawnThreadiiiii_param_4];
	add.s32 	%r132, %r41, %r50;
	add.s32 	%r133, %r550, %r51;
	mul.lo.s32 	%r134, %r132, 3129871;
	mul.wide.s32 	%rd27, %r133, 116129781;
	xor.b32  	%r135, %r479, %r134;
	cvt.s64.s32 	%rd28, %r135;
	xor.b64  	%rd29, %rd27, %rd28;
	cvt.u32.u64 	%r136, %rd29;
	mov.b64 	%rd30, 11;
	cvt.u32.u64 	%r137, %rd30;
	mov.b64 	%rd31, 42317861;
	cvt.u32.u64 	%r138, %rd31;
	mad.lo.s32 	%r139, %r136, %r138, %r137;
	mul.lo.s32 	%r140, %r139, %r136;
	shr.s32 	%r141, %r140, 16;
	abs.s32 	%r142, %r141;
	and.b32  	%r143, %r142, 3;
	cvt.u32.u16 	%r144, %rs96;
	and.b32  	%r145, %r144, 255;
	setp.ne.s32 	%p5, %r143, %r145;
	@%p5 bra 	$L__BB0_32;
	ld.param.u32 	%r480, [_Z11spawnThreadiiiii_param_4];
	add.s32 	%r146, %r36, %r50;
	add.s32 	%r147, %r549, %r51;
	mul.lo.s32 	%r148, %r146, 3129871;
	mul.wide.s32 	%rd32, %r147, 116129781;
	xor.b32  	%r149, %r480, %r148;
	cvt.s64.s32 	%rd33, %r149;
	xor.b64  	%rd34, %rd32, %rd33;
	cvt.u32.u64 	%r150, %rd34;
	mov.b64 	%rd35, 11;
	cvt.u32.u64 	%r151, %rd35;
	mov.b64 	%rd36, 42317861;
	cvt.u32.u64 	%r152, %rd36;
	mad.lo.s32 	%r153, %r150, %r152, %r151;
	mul.lo.s32 	%r154, %r153, %r150;
	shr.s32 	%r155, %r154, 16;
	abs.s32 	%r156, %r155;
	and.b32  	%r157, %r156, 3;
	cvt.u32.u16 	%r158, %rs93;
	and.b32  	%r159, %r158, 255;
	setp.ne.s32 	%p6, %r157, %r159;
	@%p6 bra 	$L__BB0_32;
	ld.param.u32 	%r481, [_Z11spawnThreadiiiii_param_4];
	add.s32 	%r160, %r32, %r50;
	add.s32 	%r161, %r548, %r51;
	mul.lo.s32 	%r162, %r160, 3129871;
	mul.wide.s32 	%rd37, %r161, 116129781;
	xor.b32  	%r163, %r481, %r162;
	cvt.s64.s32 	%rd38, %r163;
	xor.b64  	%rd39, %rd37, %rd38;
	cvt.u32.u64 	%r164, %rd39;
	mov.b64 	%rd40, 11;
	cvt.u32.u64 	%r165, %rd40;
	mov.b64 	%rd41, 42317861;
	cvt.u32.u64 	%r166, %rd41;
	mad.lo.s32 	%r167, %r164, %r166, %r165;
	mul.lo.s32 	%r168, %r167, %r164;
	shr.s32 	%r169, %r168, 16;
	abs.s32 	%r170, %r169;
	and.b32  	%r171, %r170, 3;
	cvt.u32.u16 	%r172, %rs91;
	and.b32  	%r173, %r172, 255;
	setp.ne.s32 	%p7, %r171, %r173;
	@%p7 bra 	$L__BB0_32;
	ld.param.u32 	%r482, [_Z11spawnThreadiiiii_param_4];
	add.s32 	%r174, %r27, %r50;
	add.s32 	%r175, %r547, %r51;
	mul.lo.s32 	%r176, %r174, 3129871;
	mul.wide.s32 	%rd42, %r175, 116129781;
	xor.b32  	%r177, %r482, %r176;
	cvt.s64.s32 	%rd43, %r177;
	xor.b64  	%rd44, %rd42, %rd43;
	cvt.u32.u64 	%r178, %rd44;
	mov.b64 	%rd45, 11;
	cvt.u32.u64 	%r179, %rd45;
	mov.b64 	%rd46, 42317861;
	cvt.u32.u64 	%r180, %rd46;
	mad.lo.s32 	%r181, %r178, %r180, %r179;
	mul.lo.s32 	%r182, %r181, %r178;
	shr.s32 	%r183, %r182, 16;
	abs.s32 	%r184, %r183;
	and.b32  	%r185, %r184, 3;
	cvt.u32.u16 	%r186, %rs89;
	and.b32  	%r187, %r186, 255;
	setp.ne.s32 	%p8, %r185, %r187;
	@%p8 bra 	$L__BB0_32;
	ld.param.u32 	%r483, [_Z11spawnThreadiiiii_param_4];
	add.s32 	%r188, %r22, %r50;
	add.s32 	%r189, %r546, %r51;
	mul.lo.s32 	%r190, %r188, 3129871;
	mul.wide.s32 	%rd47, %r189, 116129781;
	xor.b32  	%r191, %r483, %r190;
	cvt.s64.s32 	%rd48, %r191;
	xor.b64  	%rd49, %rd47, %rd48;
	cvt.u32.u64 	%r192, %rd49;
	mov.b64 	%rd50, 11;
	cvt.u32.u64 	%r193, %rd50;
	mov.b64 	%rd51, 42317861;
	cvt.u32.u64 	%r194, %rd51;
	mad.lo.s32 	%r195, %r192, %r194, %r193;
	mul.lo.s32 	%r196, %r195, %r192;
	shr.s32 	%r197, %r196, 16;
	abs.s32 	%r198, %r197;
	and.b32  	%r199, %r198, 3;
	cvt.u32.u16 	%r200, %rs86;
	and.b32  	%r201, %r200, 255;
	setp.ne.s32 	%p9, %r199, %r201;
	@%p9 bra 	$L__BB0_32;
	ld.param.u32 	%r484, [_Z11spawnThreadiiiii_param_4];
	add.s32 	%r202, %r18, %r50;
	add.s32 	%r203, %r545, %r51;
	mul.lo.s32 	%r204, %r202, 3129871;
	mul.wide.s32 	%rd52, %r203, 116129781;
	xor.b32  	%r205, %r484, %r204;
	cvt.s64.s32 	%rd53, %r205;
	xor.b64  	%rd54, %rd52, %rd53;
	cvt.u32.u64 	%r206, %rd54;
	mov.b64 	%rd55, 11;
	cvt.u32.u64 	%r207, %rd55;
	mov.b64 	%rd56, 42317861;
	cvt.u32.u64 	%r208, %rd56;
	mad.lo.s32 	%r209, %r206, %r208, %r207;
	mul.lo.s32 	%r210, %r209, %r206;
	shr.s32 	%r211, %r210, 16;
	abs.s32 	%r212, %r211;
	and.b32  	%r213, %r212, 3;
	cvt.u32.u16 	%r214, %rs84;
	and.b32  	%r215, %r214, 255;
	setp.ne.s32 	%p10, %r213, %r215;
	@%p10 bra 	$L__BB0_32;
	ld.param.u32 	%r485, [_Z11spawnThreadiiiii_param_4];
	add.s32 	%r216, %r13, %r50;
	add.s32 	%r217, %r544, %r51;
	mul.lo.s32 	%r218, %r216, 3129871;
	mul.wide.s32 	%rd57, %r217, 116129781;
	xor.b32  	%r219, %r485, %r218;
	cvt.s64.s32 	%rd58, %r219;
	xor.b64  	%rd59, %rd57, %rd58;
	cvt.u32.u64 	%r220, %rd59;
	mov.b64 	%rd60, 11;
	cvt.u32.u64 	%r221, %rd60;
	mov.b64 	%rd61, 42317861;
	cvt.u32.u64 	%r222, %rd61;
	mad.lo.s32 	%r223, %r220, %r222, %r221;
	mul.lo.s32 	%r224, %r223, %r220;
	shr.s32 	%r225, %r224, 16;
	abs.s32 	%r226, %r225;
	and.b32  	%r227, %r226, 3;
	cvt.u32.u16 	%r228, %rs82;
	and.b32  	%r229, %r228, 255;
	setp.ne.s32 	%p11, %r227, %r229;
	@%p11 bra 	$L__BB0_32;
	ld.param.u32 	%r486, [_Z11spawnThreadiiiii_param_4];
	add.s32 	%r230, %r8, %r50;
	add.s32 	%r231, %r543, %r51;
	mul.lo.s32 	%r232, %r230, 3129871;
	mul.wide.s32 	%rd62, %r231, 116129781;
	xor.b32  	%r233, %r486, %r232;
	cvt.s64.s32 	%rd63, %r233;
	xor.b64  	%rd64, %rd62, %rd63;
	cvt.u32.u64 	%r234, %rd64;
	mov.b64 	%rd65, 11;
	cvt.u32.u64 	%r235, %rd65;
	mov.b64 	%rd66, 42317861;
	cvt.u32.u64 	%r236, %rd66;
	mad.lo.s32 	%r237, %r234, %r236, %r235;
	mul.lo.s32 	%r238, %r237, %r234;
	shr.s32 	%r239, %r238, 16;
	abs.s32 	%r240, %r239;
	and.b32  	%r241, %r240, 3;
	cvt.u32.u16 	%r242, %rs79;
	and.b32  	%r243, %r242, 255;
	setp.ne.s32 	%p12, %r241, %r243;
	@%p12 bra 	$L__BB0_32;
	ld.param.u32 	%r487, [_Z11spawnThreadiiiii_param_4];
	add.s32 	%r244, %r4, %r50;
	add.s32 	%r245, %r542, %r51;
	mul.lo.s32 	%r246, %r244, 3129871;
	mul.wide.s32 	%rd67, %r245, 116129781;
	xor.b32  	%r247, %r487, %r246;
	cvt.s64.s32 	%rd68, %r247;
	xor.b64  	%rd69, %rd67, %rd68;
	cvt.u32.u64 	%r248, %rd69;
	mov.b64 	%rd70, 11;
	cvt.u32.u64 	%r249, %rd70;
	mov.b64 	%rd71, 42317861;
	cvt.u32.u64 	%r250, %rd71;
	mad.lo.s32 	%r251, %r248, %r250, %r249;
	mul.lo.s32 	%r252, %r251, %r248;
	shr.s32 	%r253, %r252, 16;
	abs.s32 	%r254, %r253;
	and.b32  	%r255, %r254, 3;
	cvt.u32.u16 	%r256, %rs77;
	and.b32  	%r257, %r256, 255;
	setp.ne.s32 	%p13, %r255, %r257;
	@%p13 bra 	$L__BB0_32;
	ld.param.u32 	%r488, [_Z11spawnThreadiiiii_param_4];
	add.s32 	%r258, %r1, %r50;
	add.s32 	%r259, %r504, %r51;
	mul.lo.s32 	%r260, %r258, 3129871;
	mul.wide.s32 	%rd72, %r259, 116129781;
	xor.b32  	%r261, %r488, %r260;
	cvt.s64.s32 	%rd73, %r261;
	xor.b64  	%rd74, %rd72, %rd73;
	cvt.u32.u64 	%r262, %rd74;
	mov.b64 	%rd75, 11;
	cvt.u32.u64 	%r263, %rd75;
	mov.b64 	%rd76, 42317861;
	cvt.u32.u64 	%r264, %rd76;
	mad.lo.s32 	%r265, %r262, %r264, %r263;
	mul.lo.s32 	%r266, %r265, %r262;
	shr.s32 	%r267, %r266, 16;
	abs.s32 	%r268, %r267;
	and.b32  	%r269, %r268, 3;
	cvt.u32.u16 	%r270, %rs78;
	and.b32  	%r271, %r270, 255;
	setp.ne.s32 	%p14, %r269, %r271;
	@%p14 bra 	$L__BB0_32;
	ld.param.u32 	%r489, [_Z11spawnThreadiiiii_param_4];
	add.s32 	%r272, %r5, %r50;
	add.s32 	%r273, %r507, %r51;
	mul.lo.s32 	%r274, %r272, 3129871;
	mul.wide.s32 	%rd77, %r273, 116129781;
	xor.b32  	%r275, %r489, %r274;
	cvt.s64.s32 	%rd78, %r275;
	xor.b64  	%rd79, %rd77, %rd78;
	cvt.u32.u64 	%r276, %rd79;
	mov.b64 	%rd80, 11;
	cvt.u32.u64 	%r277, %rd80;
	mov.b64 	%rd81, 42317861;
	cvt.u32.u64 	%r278, %rd81;
	mad.lo.s32 	%r279, %r276, %r278, %r277;
	mul.lo.s32 	%r280, %r279, %r276;
	shr.s32 	%r281, %r280, 16;
	abs.s32 	%r282, %r281;
	and.b32  	%r283, %r282, 3;
	cvt.u32.u16 	%r284, %rs80;
	and.b32  	%r285, %r284, 255;
	setp.ne.s32 	%p15, %r283, %r285;
	@%p15 bra 	$L__BB0_32;
	ld.param.u32 	%r490, [_Z11spawnThreadiiiii_param_4];
	add.s32 	%r286, %r9, %r50;
	add.s32 	%r287, %r510, %r51;
	mul.lo.s32 	%r288, %r286, 3129871;
	mul.wide.s32 	%rd82, %r287, 116129781;
	xor.b32  	%r289, %r490, %r288;
	cvt.s64.s32 	%rd83, %r289;
	xor.b64  	%rd84, %rd82, %rd83;
	cvt.u32.u64 	%r290, %rd84;
	mov.b64 	%rd85, 11;
	cvt.u32.u64 	%r291, %rd85;
	mov.b64 	%rd86, 42317861;
	cvt.u32.u64 	%r292, %rd86;
	mad.lo.s32 	%r293, %r290, %r292, %r291;
	mul.lo.s32 	%r294, %r293, %r290;
	shr.s32 	%r295, %r294, 16;
	abs.s32 	%r296, %r295;
	and.b32  	%r297, %r296, 3;
	cvt.u32.u16 	%r298, %rs81;
	and.b32  	%r299, %r298, 255;
	setp.ne.s32 	%p16, %r297, %r299;
	@%p16 bra 	$L__BB0_32;
	ld.param.u32 	%r491, [_Z11spawnThreadiiiii_param_4];
	add.s32 	%r300, %r12, %r50;
	add.s32 	%r301, %r513, %r51;
	mul.lo.s32 	%r302, %r300, 3129871;
	mul.wide.s32 	%rd87, %r301, 116129781;
	xor.b32  	%r303, %r491, %r302;
	cvt.s64.s32 	%rd88, %r303;
	xor.b64  	%rd89, %rd87, %rd88;
	cvt.u32.u64 	%r304, %rd89;
	mov.b64 	%rd90, 11;
	cvt.u32.u64 	%r305, %rd90;
	mov.b64 	%rd91, 42317861;
	cvt.u32.u64 	%r306, %rd91;
	mad.lo.s32 	%r307, %r304, %r306, %r305;
	mul.lo.s32 	%r308, %r307, %r304;
	shr.s32 	%r309, %r308, 16;
	abs.s32 	%r310, %r309;
	and.b32  	%r311, %r310, 3;
	cvt.u32.u16 	%r312, %rs83;
	and.b32  	%r313, %r312, 255;
	setp.ne.s32 	%p17, %r311, %r313;
	@%p17 bra 	$L__BB0_32;
	ld.param.u32 	%r492, [_Z11spawnThreadiiiii_param_4];
	add.s32 	%r314, %r15, %r50;
	add.s32 	%r315, %r515, %r51;
	mul.lo.s32 	%r316, %r314, 3129871;
	mul.wide.s32 	%rd92, %r315, 116129781;
	xor.b32  	%r317, %r492, %r316;
	cvt.s64.s32 	%rd93, %r317;
	xor.b64  	%rd94, %rd92, %rd93;
	cvt.u32.u64 	%r318, %rd94;
	mov.b64 	%rd95, 11;
	cvt.u32.u64 	%r319, %rd95;
	mov.b64 	%rd96, 42317861;
	cvt.u32.u64 	%r320, %rd96;
	mad.lo.s32 	%r321, %r318, %r320, %r319;
	mul.lo.s32 	%r322, %r321, %r318;
	shr.s32 	%r323, %r322, 16;
	abs.s32 	%r324, %r323;
	and.b32  	%r325, %r324, 3;
	cvt.u32.u16 	%r326, %rs85;
	and.b32  	%r327, %r326, 255;
	setp.ne.s32 	%p18, %r325, %r327;
	@%p18 bra 	$L__BB0_32;
	ld.param.u32 	%r493, [_Z11spawnThreadiiiii_param_4];
	add.s32 	%r328, %r19, %r50;
	add.s32 	%r329, %r518, %r51;
	mul.lo.s32 	%r330, %r328, 3129871;
	mul.wide.s32 	%rd97, %r329, 116129781;
	xor.b32  	%r331, %r493, %r330;
	cvt.s64.s32 	%rd98, %r331;
	xor.b64  	%rd99, %rd97, %rd98;
	cvt.u32.u64 	%r332, %rd99;
	mov.b64 	%rd100, 11;
	cvt.u32.u64 	%r333, %rd100;
	mov.b64 	%rd101, 42317861;
	cvt.u32.u64 	%r334, %rd101;
	mad.lo.s32 	%r335, %r332, %r334, %r333;
	mul.lo.s32 	%r336, %r335, %r332;
	shr.s32 	%r337, %r336, 16;
	abs.s32 	%r338, %r337;
	and.b32  	%r339, %r338, 3;
	cvt.u32.u16 	%r340, %rs87;
	and.b32  	%r341, %r340, 255;
	setp.ne.s32 	%p19, %r339, %r341;
	@%p19 bra 	$L__BB0_32;
	ld.param.u32 	%r494, [_Z11spawnThreadiiiii_param_4];
	add.s32 	%r342, %r23, %r50;
	add.s32 	%r343, %r521, %r51;
	mul.lo.s32 	%r344, %r342, 3129871;
	mul.wide.s32 	%rd102, %r343, 116129781;
	xor.b32  	%r345, %r494, %r344;
	cvt.s64.s32 	%rd103, %r345;
	xor.b64  	%rd104, %rd102, %rd103;
	cvt.u32.u64 	%r346, %rd104;
	mov.b64 	%rd105, 11;
	cvt.u32.u64 	%r347, %rd105;
	mov.b64 	%rd106, 42317861;
	cvt.u32.u64 	%r348, %rd106;
	mad.lo.s32 	%r349, %r346, %r348, %r347;
	mul.lo.s32 	%r350, %r349, %r346;
	shr.s32 	%r351, %r350, 16;
	abs.s32 	%r352, %r351;
	and.b32  	%r353, %r352, 3;
	cvt.u32.u16 	%r354, %rs88;
	and.b32  	%r355, %r354, 255;
	setp.ne.s32 	%p20, %r353, %r355;
	@%p20 bra 	$L__BB0_32;
	ld.param.u32 	%r495, [_Z11spawnThreadiiiii_param_4];
	add.s32 	%r356, %r26, %r50;
	add.s32 	%r357, %r524, %r51;
	mul.lo.s32 	%r358, %r356, 3129871;
	mul.wide.s32 	%rd107, %r357, 116129781;
	xor.b32  	%r359, %r495, %r358;
	cvt.s64.s32 	%rd108, %r359;
	xor.b64  	%rd109, %rd107, %rd108;
	cvt.u32.u64 	%r360, %rd109;
	mov.b64 	%rd110, 11;
	cvt.u32.u64 	%r361, %rd110;
	mov.b64 	%rd111, 42317861;
	cvt.u32.u64 	%r362, %rd111;
	mad.lo.s32 	%r363, %r360, %r362, %r361;
	mul.lo.s32 	%r364, %r363, %r360;
	shr.s32 	%r365, %r364, 16;
	abs.s32 	%r366, %r365;
	and.b32  	%r367, %r366, 3;
	cvt.u32.u16 	%r368, %rs90;
	and.b32  	%r369, %r368, 255;
	setp.ne.s32 	%p21, %r367, %r369;
	@%p21 bra 	$L__BB0_32;
	ld.param.u32 	%r496, [_Z11spawnThreadiiiii_param_4];
	add.s32 	%r370, %r29, %r50;
	add.s32 	%r371, %r526, %r51;
	mul.lo.s32 	%r372, %r370, 3129871;
	mul.wide.s32 	%rd112, %r371, 116129781;
	xor.b32  	%r373, %r496, %r372;
	cvt.s64.s32 	%rd113, %r373;
	xor.b64  	%rd114, %rd112, %rd113;
	cvt.u32.u64 	%r374, %rd114;
	mov.b64 	%rd115, 11;
	cvt.u32.u64 	%r375, %rd115;
	mov.b64 	%rd116, 42317861;
	cvt.u32.u64 	%r376, %rd116;
	mad.lo.s32 	%r377, %r374, %r376, %r375;
	mul.lo.s32 	%r378, %r377, %r374;
	shr.s32 	%r379, %r378, 16;
	abs.s32 	%r380, %r379;
	and.b32  	%r381, %r380, 3;
	cvt.u32.u16 	%r382, %rs92;
	and.b32  	%r383, %r382, 255;
	setp.ne.s32 	%p22, %r381, %r383;
	@%p22 bra 	$L__BB0_32;
	ld.param.u32 	%r497, [_Z11spawnThreadiiiii_param_4];
	add.s32 	%r384, %r33, %r50;
	add.s32 	%r385, %r529, %r51;
	mul.lo.s32 	%r386, %r384, 3129871;
	mul.wide.s32 	%rd117, %r385, 116129781;
	xor.b32  	%r387, %r497, %r386;
	cvt.s64.s32 	%rd118, %r387;
	xor.b64  	%rd119, %rd117, %rd118;
	cvt.u32.u64 	%r388, %rd119;
	mov.b64 	%rd120, 11;
	cvt.u32.u64 	%r389, %rd120;
	mov.b64 	%rd121, 42317861;
	cvt.u32.u64 	%r390, %rd121;
	mad.lo.s32 	%r391, %r388, %r390, %r389;
	mul.lo.s32 	%r392, %r391, %r388;
	shr.s32 	%r393, %r392, 16;
	abs.s32 	%r394, %r393;
	and.b32  	%r395, %r394, 3;
	cvt.u32.u16 	%r396, %rs94;
	and.b32  	%r397, %r396, 255;
	setp.ne.s32 	%p23, %r395, %r397;
	@%p23 bra 	$L__BB0_32;
	ld.param.u32 	%r498, [_Z11spawnThreadiiiii_param_4];
	add.s32 	%r398, %r37, %r50;
	add.s32 	%r399, %r532, %r51;
	mul.lo.s32 	%r400, %r398, 3129871;
	mul.wide.s32 	%rd122, %r399, 116129781;
	xor.b32  	%r401, %r498, %r400;
	cvt.s64.s32 	%rd123, %r401;
	xor.b64  	%rd124, %rd122, %rd123;
	cvt.u32.u64 	%r402, %rd124;
	mov.b64 	%rd125, 11;
	cvt.u32.u64 	%r403, %rd125;
	mov.b64 	%rd126, 42317861;
	cvt.u32.u64 	%r404, %rd126;
	mad.lo.s32 	%r405, %r402, %r404, %r403;
	mul.lo.s32 	%r406, %r405, %r402;
	shr.s32 	%r407, %r406, 16;
	abs.s32 	%r408, %r407;
	and.b32  	%r409, %r408, 3;
	cvt.u32.u16 	%r410, %rs95;
	and.b32  	%r411, %r410, 255;
	setp.ne.s32 	%p24, %r409, %r411;
	@%p24 bra 	$L__BB0_32;
	ld.param.u32 	%r499, [_Z11spawnThreadiiiii_param_4];
	add.s32 	%r412, %r40, %r50;
	add.s32 	%r413, %r535, %r51;
	mul.lo.s32 	%r414, %r412, 3129871;
	mul.wide.s32 	%rd127, %r413, 116129781;
	xor.b32  	%r415, %r499, %r414;
	cvt.s64.s32 	%rd128, %r415;
	xor.b64  	%rd129, %rd127, %rd128;
	cvt.u32.u64 	%r416, %rd129;
	mov.b64 	%rd130, 11;
	cvt.u32.u64 	%r417, %rd130;
	mov.b64 	%rd131, 42317861;
	cvt.u32.u64 	%r418, %rd131;
	mad.lo.s32 	%r419, %r416, %r418, %r417;
	mul.lo.s32 	%r420, %r419, %r416;
	shr.s32 	%r421, %r420, 16;
	abs.s32 	%r422, %r421;
	and.b32  	%r423, %r422, 3;
	cvt.u32.u16 	%r424, %rs97;
	and.b32  	%r425, %r424, 255;
	setp.ne.s32 	%p25, %r423, %r425;
	@%p25 bra 	$L__BB0_32;
	ld.param.u32 	%r500, [_Z11spawnThreadiiiii_param_4];
	add.s32 	%r426, %r43, %r50;
	add.s32 	%r427, %r537, %r51;
	mul.lo.s32 	%r428, %r426, 3129871;
	mul.wide.s32 	%rd132, %r427, 116129781;
	xor.b32  	%r429, %r500, %r428;
	cvt.s64.s32 	%rd133, %r429;
	xor.b64  	%rd134, %rd132, %rd133;
	cvt.u32.u64 	%r430, %rd134;
	mov.b64 	%rd135, 11;
	cvt.u32.u64 	%r431, %rd135;
	mov.b64 	%rd136, 42317861;
	cvt.u32.u64 	%r432, %rd136;
	mad.lo.s32 	%r433, %r430, %r432, %r431;
	mul.lo.s32 	%r434, %r433, %r430;
	shr.s32 	%r435, %r434, 16;
	abs.s32 	%r436, %r435;
	and.b32  	%r437, %r436, 3;
	cvt.u32.u16 	%r438, %rs99;
	and.b32  	%r439, %r438, 255;
	setp.ne.s32 	%p26, %r437, %r439;
	@%p26 bra 	$L__BB0_32;
	ld.param.u32 	%r501, [_Z11spawnThreadiiiii_param_4];
	add.s32 	%r440, %r47, %r50;
	add.s32 	%r441, %r540, %r51;
	mul.lo.s32 	%r442, %r440, 3129871;
	mul.wide.s32 	%rd137, %r441, 116129781;
	xor.b32  	%r443, %r501, %r442;
	cvt.s64.s32 	%rd138, %r443;
	xor.b64  	%rd139, %rd137, %rd138;
	cvt.u32.u64 	%r444, %rd139;
	mov.b64 	%rd140, 11;
	cvt.u32.u64 	%r445, %rd140;
	mov.b64 	%rd141, 42317861;
	cvt.u32.u64 	%r446, %rd141;
	mad.lo.s32 	%r447, %r444, %r446, %r445;
	mul.lo.s32 	%r448, %r447, %r444;
	shr.s32 	%r449, %r448, 16;
	abs.s32 	%r450, %r449;
	and.b32  	%r451, %r450, 3;
	cvt.u32.u16 	%r452, %rs101;
	and.b32  	%r453, %r452, 255;
	setp.ne.s32 	%p27, %r451, %r453;
	@%p27 bra 	$L__BB0_32;
	ld.param.u32 	%r502, [_Z11spawnThreadiiiii_param_4];
	cvta.to.local.u64 	%rd143, %rd142;
	st.local.v2.u32 	[%rd143], {%r50, %r502};
	st.local.u32 	[%rd143+8], %r51;
	cvta.global.u64 	%rd145, %rd144;
	{ // callseq 0, 0
	.param .b64 param0;
	st.param.b64 	[param0], %rd145;
	.param .b64 param1;
	st.param.b64 	[param1], %rd142;
	.param .b32 retval0;
	call.uni (retval0), 
	vprintf, 
	(
	param0, 
	param1
	);
	ld.param.b32 	%r454, [retval0];
	} // callseq 0
$L__BB0_32:
	ld.param.u32 	%r476, [_Z11spawnThreadiiiii_param_3];
	ld.param.u32 	%r474, [_Z11spawnThreadiiiii_param_2];
	ld.param.u32 	%r471, [_Z11spawnThreadiiiii_param_1];
	ld.param.u32 	%r466, [_Z11spawnThreadiiiii_param_0];
	mov.u32 	%r456, %ntid.x;
	mov.u32 	%r457, %nctaid.x;
	mul.lo.s32 	%r458, %r456, %r457;
	cvt.u64.u32 	%rd146, %r458;
	add.s64 	%rd148, %rd148, %rd146;
	sub.s32 	%r459, %r476, %r474;
	sub.s32 	%r460, %r471, %r466;
	mul.wide.s32 	%rd147, %r459, %r460;
	setp.lt.u64 	%p28, %rd148, %rd147;
	@%p28 bra 	$L__BB0_3;
$L__BB0_33:
	add.s16 	%rs52, %rs100, 1;
	and.b16  	%rs100, %rs52, 3;
	neg.s32 	%r538, %r551;
	add.s16 	%rs53, %rs98, 1;
	and.b16  	%rs98, %rs53, 3;
	neg.s32 	%r534, %r550;
	add.s16 	%rs54, %rs96, 1;
	and.b16  	%rs96, %rs54, 3;
	neg.s32 	%r530, %r549;
	add.s16 	%rs55, %rs93, 1;
	and.b16  	%rs93, %rs55, 3;
	neg.s32 	%r527, %r548;
	add.s16 	%rs56, %rs91, 1;
	and.b16  	%rs91, %rs56, 3;
	neg.s32 	%r523, %r547;
	add.s16 	%rs57, %rs89, 1;
	and.b16  	%rs89, %rs57, 3;
	neg.s32 	%r519, %r546;
	add.s16 	%rs58, %rs86, 1;
	and.b16  	%rs86, %rs58, 3;
	neg.s32 	%r516, %r545;
	add.s16 	%rs59, %rs84, 1;
	and.b16  	%rs84, %rs59, 3;
	neg.s32 	%r512, %r544;
	add.s16 	%rs60, %rs82, 1;
	and.b16  	%rs82, %rs60, 3;
	neg.s32 	%r508, %r543;
	add.s16 	%rs61, %rs79, 1;
	and.b16  	%rs79, %rs61, 3;
	neg.s32 	%r505, %r542;
	add.s16 	%rs62, %rs77, 1;
	and.b16  	%rs77, %rs62, 3;
	neg.s32 	%r503, %r504;
	add.s16 	%rs63, %rs78, 1;
	and.b16  	%rs78, %rs63, 3;
	neg.s32 	%r506, %r507;
	add.s16 	%rs64, %rs80, 1;
	and.b16  	%rs80, %rs64, 3;
	neg.s32 	%r509, %r510;
	add.s16 	%rs65, %rs81, 1;
	and.b16  	%rs81, %rs65, 3;
	neg.s32 	%r511, %r513;
	add.s16 	%rs66, %rs83, 1;
	and.b16  	%rs83, %rs66, 3;
	neg.s32 	%r514, %r515;
	add.s16 	%rs67, %rs85, 1;
	and.b16  	%rs85, %rs67, 3;
	neg.s32 	%r517, %r518;
	add.s16 	%rs68, %rs87, 1;
	and.b16  	%rs87, %rs68, 3;
	neg.s32 	%r520, %r521;
	add.s16 	%rs69, %rs88, 1;
	and.b16  	%rs88, %rs69, 3;
	neg.s32 	%r522, %r524;
	add.s16 	%rs70, %rs90, 1;
	and.b16  	%rs90, %rs70, 3;
	neg.s32 	%r525, %r526;
	add.s16 	%rs71, %rs92, 1;
	and.b16  	%rs92, %rs71, 3;
	neg.s32 	%r528, %r529;
	add.s16 	%rs72, %rs94, 1;
	and.b16  	%rs94, %rs72, 3;
	neg.s32 	%r531, %r532;
	add.s16 	%rs73, %rs95, 1;
	and.b16  	%rs95, %rs73, 3;
	neg.s32 	%r533, %r535;
	add.s16 	%rs74, %rs97, 1;
	and.b16  	%rs97, %rs74, 3;
	neg.s32 	%r536, %r537;
	add.s16 	%rs75, %rs99, 1;
	and.b16  	%rs99, %rs75, 3;
	neg.s32 	%r539, %r540;
	add.s16 	%rs76, %rs101, 1;
	and.b16  	%rs101, %rs76, 3;
	add.s32 	%r541, %r541, 1;
	setp.ne.s32 	%p29, %r541, 4;
	mov.u32 	%r504, %r1;
	mov.u32 	%r507, %r5;
	mov.u32 	%r510, %r9;
	mov.u32 	%r513, %r12;
	mov.u32 	%r515, %r15;
	mov.u32 	%r518, %r19;
	mov.u32 	%r521, %r23;
	mov.u32 	%r524, %r26;
	mov.u32 	%r526, %r29;
	mov.u32 	%r529, %r33;
	mov.u32 	%r532, %r37;
	mov.u32 	%r535, %r40;
	mov.u32 	%r537, %r43;
	mov.u32 	%r540, %r47;
	mov.u32 	%r542, %r4;
	mov.u32 	%r543, %r8;
	mov.u32 	%r544, %r13;
	mov.u32 	%r545, %r18;
	mov.u32 	%r546, %r22;
	mov.u32 	%r547, %r27;
	mov.u32 	%r548, %r32;
	mov.u32 	%r549, %r36;
	mov.u32 	%r550, %r41;
	mov.u32 	%r551, %r46;
	@%p29 bra 	$L__BB0_1;
	ret;

}


// ===== COMPILED SASS (sm_100) =====

	.target	sm_100

	.elftype	@"ET_EXEC"


//--------------------- .note.nv.tkinfo           --------------------------
	.section	.note.nv.tkinfo,"",@"SHT_NOTE"
	.sectionflags	@"SHF_NOTE_NV_TKINFO"
	.tkinfo
        /*0018*/ 	.word	0x00000002
        /*0030*/ 	.string	""
        /*0030*/ 	.string	"ptxas"
        /*0030*/ 	.string	"Cuda compilation tools, release 13.0, V13.0.88"
        /*0030*/ 	.string	"Build cuda_13.0.r13.0/compiler.36424714_0"
        /*0030*/ 	.string	"-arch sm_100 -m 64 "



//--------------------- .note.nv.cuinfo           --------------------------
	.section	.note.nv.cuinfo,"",@"SHT_NOTE"
	.sectionflags	@"SHF_NOTE_NV_CUINFO"
        /*0018*/ 	.short	0x0002
        /*001a*/ 	.short	0x0064
        /*001c*/ 	.short	0x0082
	.zero		2


//--------------------- .nv.info                  --------------------------
	.section	.nv.info,"",@"SHT_CUDA_INFO"
	.align	4


	//----- nvinfo : EIATTR_REGCOUNT
	.align		4
        /*0000*/ 	.byte	0x04, 0x2f
        /*0002*/ 	.short	(.L_2 - .L_1)
	.align		4
.L_1:
        /*0004*/ 	.word	index@(_Z11spawnThreadiiiii)
        /*0008*/ 	.word	0x0000007e


	//----- nvinfo : EIATTR_FRAME_SIZE
	.align		4
.L_2:
        /*000c*/ 	.byte	0x04, 0x11
        /*000e*/ 	.short	(.L_4 - .L_3)
	.align		4
.L_3:
        /*0010*/ 	.word	index@($__internal_0_$__cuda_sm20_div_s64)
        /*0014*/ 	.word	0x00000010


	//----- nvinfo : EIATTR_FRAME_SIZE
	.align		4
.L_4:
        /*0018*/ 	.byte	0x04, 0x11
        /*001a*/ 	.short	(.L_6 - .L_5)
	.align		4
.L_5:
        /*001c*/ 	.word	index@(_Z11spawnThreadiiiii)
        /*0020*/ 	.word	0x00000010


	//----- nvinfo : EIATTR_MIN_STACK_SIZE
	.align		4
.L_6:
        /*0024*/ 	.byte	0x04, 0x12
        /*0026*/ 	.short	(.L_8 - .L_7)
	.align		4
.L_7:
        /*0028*/ 	.word	index@(_Z11spawnThreadiiiii)
        /*002c*/ 	.word	0x00000010
.L_8:


//--------------------- .nv.compat                --------------------------
	.section	.nv.compat,"",@"SHT_CUDA_COMPAT_INFO"
	.align	4
        /*0000*/ 	.byte	0x02, 0x09, 0x00, 0x00, 0x02, 0x02, 0x01, 0x00, 0x02, 0x05, 0x05, 0x00, 0x03, 0x07, 0x01, 0x01
        /*0010*/ 	.byte	0x02, 0x03, 0x00, 0x00, 0x02, 0x06, 0x01, 0x00, 0x04, 0x0b, 0x08, 0x00, 0x09, 0x00, 0x00, 0x00
        /*0020*/ 	.byte	0x00, 0x00, 0x00, 0x00


//--------------------- .nv.info._Z11spawnThreadiiiii --------------------------
	.section	.nv.info._Z11spawnThreadiiiii,"",@"SHT_CUDA_INFO"
	.sectionflags	@""
	.align	4


	//----- nvinfo : EIATTR_CUDA_API_VERSION
	.align		4
        /*0000*/ 	.byte	0x04, 0x37
        /*0002*/ 	.short	(.L_10 - .L_9)
.L_9:
        /*0004*/ 	.word	0x00000082


	//----- nvinfo : EIATTR_KPARAM_INFO
	.align		4
.L_10:
        /*0008*/ 	.byte	0x04, 0x17
        /*000a*/ 	.short	(.L_12 - .L_11)
.L_11:
        /*000c*/ 	.word	0x00000000
        /*0010*/ 	.short	0x0004
        /*0012*/ 	.short	0x0010
        /*0014*/ 	.byte	0x00, 0xf0, 0x11, 0x00


	//----- nvinfo : EIATTR_KPARAM_INFO
	.align		4
.L_12:
        /*0018*/ 	.byte	0x04, 0x17
        /*001a*/ 	.short	(.L_14 - .L_13)
.L_13:
        /*001c*/ 	.word	0x00000000
        /*0020*/ 	.short	0x0003
        /*0022*/ 	.short	0x000c
        /*0024*/ 	.byte	0x00, 0xf0, 0x11, 0x00


	//----- nvinfo : EIATTR_KPARAM_INFO
	.align		4
.L_14:
        /*0028*/ 	.byte	0x04, 0x17
        /*002a*/ 	.short	(.L_16 - .L_15)
.L_15:
        /*002c*/ 	.word	0x00000000
        /*0030*/ 	.short	0x0002
        /*0032*/ 	.short	0x0008
        /*0034*/ 	.byte	0x00, 0xf0, 0x11, 0x00


	//----- nvinfo : EIATTR_KPARAM_INFO
	.align		4
.L_16:
        /*0038*/ 	.byte	0x04, 0x17
        /*003a*/ 	.short	(.L_18 - .L_17)
.L_17:
        /*003c*/ 	.word	0x00000000
        /*0040*/ 	.short	0x0001
        /*0042*/ 	.short	0x0004
        /*0044*/ 	.byte	0x00, 0xf0, 0x11, 0x00


	//----- nvinfo : EIATTR_KPARAM_INFO
	.align		4
.L_18:
        /*0048*/ 	.byte	0x04, 0x17
        /*004a*/ 	.short	(.L_20 - .L_19)
.L_19:
        /*004c*/ 	.word	0x00000000
        /*0050*/ 	.short	0x0000
        /*0052*/ 	.short	0x0000
        /*0054*/ 	.byte	0x00, 0xf0, 0x11, 0x00


	//----- nvinfo : EIATTR_SPARSE_MMA_MASK
	.align		4
.L_20:
        /*0058*/ 	.byte	0x03, 0x50
        /*005a*/ 	.short	0x0000


	//----- nvinfo : EIATTR_MAXREG_COUNT
	.align		4
        /*005c*/ 	.byte	0x03, 0x1b
        /*005e*/ 	.short	0x00ff


	//----- nvinfo : EIATTR_EXTERNS
	.align		4
        /*0060*/ 	.byte	0x04, 0x0f
        /*0062*/ 	.short	(.L_22 - .L_21)


	//   ....[0]....
	.align		4
.L_21:
        /*0064*/ 	.word	index@(vprintf)


	//----- nvinfo : EIATTR_MERCURY_ISA_VERSION
	.align		4
.L_22:
        /*0068*/ 	.byte	0x03, 0x5f
        /*006a*/ 	.short	0x0101


	//----- nvinfo : EIATTR_VRC_CTA_INIT_COUNT
	.align		4
        /*006c*/ 	.byte	0x02, 0x4a
	.zero		1
	.zero		1


	//----- nvinfo : EIATTR_SYSCALL_OFFSETS
	.align		4
        /*0070*/ 	.byte	0x04, 0x46
        /*0072*/ 	.short	(.L_24 - .L_23)


	//   ....[0]....
.L_23:
        /*0074*/ 	.word	0x00001f30


	//----- nvinfo : EIATTR_EXIT_INSTR_OFFSETS
	.align		4
.L_24:
        /*0078*/ 	.byte	0x04, 0x1c
        /*007a*/ 	.short	(.L_26 - .L_25)


	//   ....[0]....
.L_25:
        /*007c*/ 	.word	0x00002660


	//----- nvinfo : EIATTR_CRS_STACK_SIZE
	.align		4
.L_26:
        /*0080*/ 	.byte	0x04, 0x1e
        /*0082*/ 	.short	(.L_28 - .L_27)
.L_27:
        /*0084*/ 	.word	0x00000000


	//----- nvinfo : EIATTR_CBANK_PARAM_SIZE
	.align		4
.L_28:
        /*0088*/ 	.byte	0x03, 0x19
        /*008a*/ 	.short	0x0014


	//----- nvinfo : EIATTR_PARAM_CBANK
	.align		4
        /*008c*/ 	.byte	0x04, 0x0a
        /*008e*/ 	.short	(.L_30 - .L_29)
	.align		4
.L_29:
        /*0090*/ 	.word	index@(.nv.constant0._Z11spawnThreadiiiii)
        /*0094*/ 	.short	0x0380
        /*0096*/ 	.short	0x0014


	//----- nvinfo : EIATTR_SW_WAR
	.align		4
.L_30:
        /*0098*/ 	.byte	0x04, 0x36
        /*009a*/ 	.short	(.L_32 - .L_31)
.L_31:
        /*009c*/ 	.word	0x00000008
.L_32:


//--------------------- .nv.callgraph             --------------------------
	.section	.nv.callgraph,"",@"SHT_CUDA_CALLGRAPH"
	.align	4
	.sectionentsize	8
	.align		4
        /*0000*/ 	.word	0x00000000
	.align		4
        /*0004*/ 	.word	0xffffffff
	.align		4
        /*0008*/ 	.word	index@(_Z11spawnThreadiiiii)
	.align		4
        /*000c*/ 	.word	index@(vprintf)
	.align		4
        /*0010*/ 	.word	0x00000000
	.align		4
        /*0014*/ 	.word	0xfffffffe
	.align		4
        /*0018*/ 	.word	0x00000000
	.align		4
        /*001c*/ 	.word	0xfffffffd
	.align		4
        /*0020*/ 	.word	0x00000000
	.align		4
        /*0024*/ 	.word	0xfffffffc


//--------------------- .nv.constant4             --------------------------
	.section	.nv.constant4,"a",@progbits
	.align	8
	.align		8
.nv.constant4:
        /*0000*/ 	.dword	vprintf
	.align		8
        /*0008*/ 	.dword	$str


//--------------------- .text._Z11spawnThreadiiiii --------------------------
	.section	.text._Z11spawnThreadiiiii,"ax",@progbits
	.align	128
        .global         _Z11spawnThreadiiiii
        .type           _Z11spawnThreadiiiii,@function
        .size           _Z11spawnThreadiiiii,(.L_x_10 - _Z11spawnThreadiiiii)
        .other          _Z11spawnThreadiiiii,@"STO_CUDA_ENTRY STV_DEFAULT"
_Z11spawnThreadiiiii:
.text._Z11spawnThreadiiiii:
[----:B------:R-:W0:Y:S08]  /*0000*/  LDC R1, c[0x0][0x37c] ;  /* 0x0000df00ff017b82 */ /* 0x000e300000000800 */
[----:B------:R-:W1:Y:S01]  /*0010*/  S2UR UR6, SR_CTAID.X ;  /* 0x00000000000679c3 */ /* 0x000e620000002500 */
[----:B------:R-:W2:Y:S01]  /*0020*/  LDCU UR4, c[0x0][0x2f8] ;  /* 0x00005f00ff0477ac */ /* 0x000ea20008000800 */
[----:B0-----:R-:W-:-:S02]  /*0030*/  VIADD R1, R1, 0xfffffff0 ;  /* 0xfffffff001017836 */ /* 0x001fc40000000000 */
[----:B------:R-:W-:Y:S02]  /*0040*/  HFMA2 R119, -RZ, RZ, 0, 0 ;  /* 0x00000000ff777431 */ /* 0x000fe400000001ff */
[----:B------:R-:W-:Y:S01]  /*0050*/  IMAD.MOV.U32 R123, RZ, RZ, 0x3 ;  /* 0x00000003ff7b7424 */ /* 0x000fe200078e00ff */
[----:B------:R-:W0:Y:S01]  /*0060*/  LDCU UR5, c[0x0][0x2fc] ;  /* 0x00005f80ff0577ac */ /* 0x000e220008000800 */
[----:B------:R-:W-:Y:S02]  /*0070*/  HFMA2 R104, -RZ, RZ, 0, 1.1920928955078125e-07 ;  /* 0x00000002ff687431 */ /* 0x000fe400000001ff */
[----:B------:R-:W-:Y:S02]  /*0080*/  IMAD.MOV.U32 R121, RZ, RZ, 0x4 ;  /* 0x00000004ff797424 */ /* 0x000fe400078e00ff */
[----:B------:R-:W-:Y:S02]  /*0090*/  HFMA2 R91, -RZ, RZ, 0, 1.78813934326171875e-07 ;  /* 0x00000003ff5b7431 */ /* 0x000fe400000001ff */
[----:B------:R-:W-:-:S02]  /*00a0*/  IMAD.MOV.U32 R117, RZ, RZ, 0x2 ;  /* 0x00000002ff757424 */ /* 0x000fc400078e00ff */
[----:B------:R-:W-:Y:S01]  /*00b0*/  HFMA2 R78, -RZ, RZ, 0, 2.384185791015625e-07 ;  /* 0x00000004ff4e7431 */ /* 0x000fe200000001ff */
[----:B------:R-:W-:Y:S01]  /*00c0*/  PRMT R116, RZ, 0x7610, R116 ;  /* 0x00007610ff747816 */ /* 0x000fe20000000074 */
[----:B------:R-:W-:Y:S02]  /*00d0*/  HFMA2 R64, -RZ, RZ, 0, 2.384185791015625e-07 ;  /* 0x00000004ff407431 */ /* 0x000fe400000001ff */
[----:B------:R-:W-:Y:S02]  /*00e0*/  IMAD.MOV.U32 R115, RZ, RZ, 0x1 ;  /* 0x00000001ff737424 */ /* 0x000fe400078e00ff */
[----:B------:R-:W-:Y:S01]  /*00f0*/  HFMA2 R53, -RZ, RZ, 0, 5.9604644775390625e-08 ;  /* 0x00000001ff357431 */ /* 0x000fe200000001ff */
[----:B------:R-:W-:Y:S01]  /*0100*/  PRMT R114, RZ, 0x7610, R114 ;  /* 0x00007610ff727816 */ /* 0x000fe20000000072 */
[----:B------:R-:W-:Y:S01]  /*0110*/  IMAD.MOV.U32 R113, RZ, RZ, 0x2 ;  /* 0x00000002ff717424 */ /* 0x000fe200078e00ff */
[----:B------:R-:W-:Y:S01]  /*0120*/  MOV R112, 0x2 ;  /* 0x0000000200707802 */ /* 0x000fe20000000f00 */
[----:B------:R-:W-:Y:S01]  /*0130*/  IMAD.MOV.U32 R109, RZ, RZ, 0x2 ;  /* 0x00000002ff6d7424 */ /* 0x000fe200078e00ff */
[----:B--2---:R-:W-:Y:S01]  /*0140*/  IADD3 R17, P0, PT, R1, UR4, RZ ;  /* 0x0000000401117c10 */ /* 0x004fe2000ff1e0ff */
[----:B------:R-:W-:Y:S01]  /*0150*/  IMAD.MOV.U32 R107, RZ, RZ, 0x4 ;  /* 0x00000004ff6b7424 */ /* 0x000fe200078e00ff */
[----:B------:R-:W-:Y:S01]  /*0160*/  PRMT R111, RZ, 0x7610, R111 ;  /* 0x00007610ff6f7816 */ /* 0x000fe2000000006f */
[----:B------:R-:W-:Y:S01]  /*0170*/  IMAD.MOV.U32 R105, RZ, RZ, 0x3 ;  /* 0x00000003ff697424 */ /* 0x000fe200078e00ff */
[----:B------:R-:W-:Y:S01]  /*0180*/  PRMT R110, RZ, 0x7610, R110 ;  /* 0x00007610ff6e7816 */ /* 0x000fe2000000006e */
[----:B------:R-:W-:Y:S01]  /*0190*/  IMAD.MOV.U32 R103, RZ, RZ, RZ ;  /* 0x000000ffff677224 */ /* 0x000fe200078e00ff */
[----:B------:R-:W-:Y:S01]  /*01a0*/  PRMT R108, RZ, 0x7610, R108 ;  /* 0x00007610ff6c7816 */ /* 0x000fe2000000006c */
[----:B------:R-:W-:Y:S01]  /*01b0*/  IMAD.MOV.U32 R100, RZ, RZ, 0x3 ;  /* 0x00000003ff647424 */ /* 0x000fe200078e00ff */
        /* <DEDUP_REMOVED lines=8> */
[----:B------:R-:W-:Y:S01]  /*0240*/  MOV R97, 0x1 ;  /* 0x0000000100617802 */ /* 0x000fe20000000f00 */
        /* <DEDUP_REMOVED lines=10> */
[----:B------:R-:W-:Y:S01]  /*02f0*/  IMAD.MOV.U32 R79, RZ, RZ, RZ ;  /* 0x000000ffff4f7224 */ /* 0x000fe200078e00ff */
[----:B------:R-:W-:Y:S01]  /*0300*/  MOV R85, 0x4 ;  /* 0x0000000400557802 */ /* 0x000fe20000000f00 */
        /* <DEDUP_REMOVED lines=25> */
[----:B------:R-:W-:Y:S01]  /*04a0*/  MOV R57, RZ ;  /* 0x000000ff00397202 */ /* 0x000fe20000000f00 */
[----:B------:R-:W-:Y:S01]  /*04b0*/  IMAD.MOV.U32 R51, RZ, RZ, 0x1 ;  /* 0x00000001ff337424 */ /* 0x000fe200078e00ff */
[----:B------:R-:W-:Y:S01]  /*04c0*/  CS2R R48, SRZ ;  /* 0x0000000000307805 */ /* 0x000fe2000001ff00 */
[----:B------:R-:W-:Y:S01]  /*04d0*/  IMAD.MOV.U32 R50, RZ, RZ, RZ ;  /* 0x000000ffff327224 */ /* 0x000fe200078e00ff */
[----:B------:R-:W-:Y:S01]  /*04e0*/  MOV R47, RZ ;  /* 0x000000ff002f7202 */ /* 0x000fe20000000f00 */
[----:B-1----:R-:W-:Y:S01]  /*04f0*/  IMAD.U32 R46, RZ, RZ, UR6 ;  /* 0x00000006ff2e7e24 */ /* 0x002fe2000f8e00ff */
[----:B------:R-:W1:Y:S01]  /*0500*/  LDCU UR40, c[0x0][0x380] ;  /* 0x00007000ff2877ac */ /* 0x000e620008000800 */
[----:B0-----:R-:W-:Y:S01]  /*0510*/  IMAD.X R16, RZ, RZ, UR5, P0 ;  /* 0x00000005ff107e24 */ /* 0x001fe200080e06ff */
[----:B------:R-:W0:Y:S01]  /*0520*/  LDCU UR41, c[0x0][0x388] ;  /* 0x00007100ff2977ac */ /* 0x000e220008000800 */
[----:B------:R-:W2:Y:S05]  /*0530*/  LDCU.128 UR36, c[0x0][0x380] ;  /* 0x00007000ff2477ac */ /* 0x000eaa0008000c00 */
.L_x_8:
[----:B------:R-:W3:Y:S01]  /*0540*/  S2R R19, SR_TID.X ;  /* 0x0000000000137919 */ /* 0x000ee20000002100 */
[----:B------:R-:W4:Y:S01]  /*0550*/  LDCU.128 UR8, c[0x0][0x380] ;  /* 0x00007000ff0877ac */ /* 0x000f220008000c00 */
[----:B------:R-:W-:Y:S01]  /*0560*/  BSSY.RECONVERGENT B7, `(.L_x_0) ;  /* 0x00001aa000077945 */ /* 0x000fe20003800200 */
[----:B------:R-:W-:Y:S01]  /*0570*/  MOV R45, R123 ;  /* 0x0000007b002d7202 */ /* 0x000fe20000000f00 */
[----:B------:R-:W-:Y:S01]  /*0580*/  IMAD.MOV.U32 R44, RZ, RZ, R121 ;  /* 0x000000ffff2c7224 */ /* 0x000fe200078e0079 */
[----:B------:R-:W3:Y:S01]  /*0590*/  LDCU UR6, c[0x0][0x360] ;  /* 0x00006c00ff0677ac */ /* 0x000ee20008000800 */
[----:B------:R-:W-:Y:S01]  /*05a0*/  IMAD.MOV.U32 R43, RZ, RZ, R119 ;  /* 0x000000ffff2b7224 */ /* 0x000fe200078e0077 */
[----:B------:R-:W-:Y:S01]  /*05b0*/  MOV R41, R113 ;  /* 0x0000007100297202 */ /* 0x000fe20000000f00 */
        /* <DEDUP_REMOVED lines=8> */
[----:B------:R-:W-:-:S02]  /*0640*/  IMAD.MOV.U32 R36, RZ, RZ, R97 ;  /* 0x000000ffff247224 */ /* 0x000fc400078e0061 */
[----:B------:R-:W-:Y:S01]  /*0650*/  IMAD.MOV.U32 R35, RZ, RZ, R95 ;  /* 0x000000ffff237224 */ /* 0x000fe200078e005f */
[----:B----4-:R-:W-:Y:S01]  /*0660*/  UIADD3 UR4, UPT, UPT, UR11, -UR10, URZ ;  /* 0x8000000a0b047290 */ /* 0x010fe2000fffe0ff */
[----:B------:R-:W-:Y:S01]  /*0670*/  IMAD.MOV.U32 R34, RZ, RZ, R93 ;  /* 0x000000ffff227224 */ /* 0x000fe200078e005d */
[----:B------:R-:W-:Y:S01]  /*0680*/  UIADD3 UR5, UPT, UPT, UR9, -UR8, URZ ;  /* 0x8000000809057290 */ /* 0x000fe2000fffe0ff */
[----:B------:R-:W-:Y:S02]  /*0690*/  IMAD.MOV.U32 R32, RZ, RZ, R87 ;  /* 0x000000ffff207224 */ /* 0x000fe400078e0057 */
[----:B------:R-:W-:Y:S01]  /*06a0*/  IMAD.MOV.U32 R31, RZ, RZ, R85 ;  /* 0x000000ffff1f7224 */ /* 0x000fe200078e0055 */
[----:B------:R-:W-:Y:S01]  /*06b0*/  UIMAD.WIDE UR4, UR4, UR5, URZ ;  /* 0x00000005040472a5 */ /* 0x000fe2000f8e02ff */
[----:B------:R-:W-:Y:S02]  /*06c0*/  IMAD.MOV.U32 R30, RZ, RZ, R81 ;  /* 0x000000ffff1e7224 */ /* 0x000fe400078e0051 */
[----:B------:R-:W-:-:S02]  /*06d0*/  IMAD.MOV.U32 R28, RZ, RZ, R77 ;  /* 0x000000ffff1c7224 */ /* 0x000fc400078e004d */
[----:B------:R-:W-:Y:S02]  /*06e0*/  IMAD.MOV.U32 R27, RZ, RZ, R75 ;  /* 0x000000ffff1b7224 */ /* 0x000fe400078e004b */
[----:B---3--:R-:W-:Y:S02]  /*06f0*/  IMAD R2, R46, UR6, R19 ;  /* 0x000000062e027c24 */ /* 0x008fe4000f8e0213 */
[----:B------:R-:W-:Y:S02]  /*0700*/  IMAD.U32 R3, RZ, RZ, UR5 ;  /* 0x00000005ff037e24 */ /* 0x000fe4000f8e00ff */
[----:B------:R-:W-:Y:S01]  /*0710*/  IMAD.MOV.U32 R26, RZ, RZ, R71 ;  /* 0x000000ffff1a7224 */ /* 0x000fe200078e0047 */
[----:B------:R-:W-:Y:S01]  /*0720*/  SHF.R.S32.HI R0, RZ, 0x1f, R2 ;  /* 0x0000001fff007819 */ /* 0x000fe20000011402 */
[----:B------:R-:W-:Y:S01]  /*0730*/  IMAD.MOV.U32 R24, RZ, RZ, R67 ;  /* 0x000000ffff187224 */ /* 0x000fe200078e0043 */
[----:B------:R-:W-:Y:S01]  /*0740*/  ISETP.LT.U32.AND P0, PT, R2, UR4, PT ;  /* 0x0000000402007c0c */ /* 0x000fe2000bf01070 */
[----:B------:R-:W-:-:S02]  /*0750*/  IMAD.MOV.U32 R23, RZ, RZ, R63 ;  /* 0x000000ffff177224 */ /* 0x000fc400078e003f */
[----:B------:R-:W-:Y:S01]  /*0760*/  IMAD.MOV.U32 R22, RZ, RZ, R61 ;  /* 0x000000ffff167224 */ /* 0x000fe200078e003d */
[----:B------:R-:W-:-:S13]  /*0770*/  ISETP.GT.U32.AND.EX P0, PT, R3, R0, PT, P0 ;  /* 0x000000000300720c */ /* 0x000fda0003f04100 */
[----:B------:R-:W-:Y:S05]  /*0780*/  @!P0 BRA `(.L_x_1) ;  /* 0x00000018001c8947 */ /* 0x000fea0003800000 */
[----:B------:R-:W3:Y:S01]  /*0790*/  S2UR UR5, SR_CTAID.X ;  /* 0x00000000000579c3 */ /* 0x000ee20000002500 */
[----:B------:R-:W4:Y:S01]  /*07a0*/  LDCU UR4, c[0x0][0x360] ;  /* 0x00006c00ff0477ac */ /* 0x000f220008000800 */
[----:B---3--:R-:W-:-:S05]  /*07b0*/  MOV R46, UR5 ;  /* 0x00000005002e7c02 */ /* 0x008fca0008000f00 */
[----:B----4-:R-:W-:-:S05]  /*07c0*/  IMAD R19, R46, UR4, R19 ;  /* 0x000000042e137c24 */ /* 0x010fca000f8e0213 */
[----:B------:R-:W-:-:S07]  /*07d0*/  SHF.R.S32.HI R18, RZ, 0x1f, R19 ;  /* 0x0000001fff127819 */ /* 0x000fce0000011413 */
.L_x_7:
[----:B------:R-:W3:Y:S01]  /*07e0*/  LDC.64 R2, c[0x0][0x380] ;  /* 0x0000e000ff027b82 */ /* 0x000ee20000000a00 */
[----:B------:R-:W-:Y:S01]  /*07f0*/  BSSY.RECONVERGENT B0, `(.L_x_2) ;  /* 0x000001f000007945 */ /* 0x000fe20003800200 */
[----:B---3--:R-:W-:-:S05]  /*0800*/  IMAD.IADD R0, R3, 0x1, -R2 ;  /* 0x0000000103007824 */ /* 0x008fca00078e0a02 */
[----:B------:R-:W-:-:S04]  /*0810*/  SHF.R.S32.HI R9, RZ, 0x1f, R0 ;  /* 0x0000001fff097819 */ /* 0x000fc80000011400 */
[----:B------:R-:W-:-:S04]  /*0820*/  LOP3.LUT R2, R18, R9, RZ, 0xfc, !PT ;  /* 0x0000000912027212 */ /* 0x000fc800078efcff */
[----:B------:R-:W-:-:S13]  /*0830*/  ISETP.NE.U32.AND P0, PT, R2, RZ, PT ;  /* 0x000000ff0200720c */ /* 0x000fda0003f05070 */
[----:B------:R-:W-:Y:S05]  /*0840*/  @P0 BRA `(.L_x_3) ;  /* 0x0000000000540947 */ /* 0x000fea0003800000 */
[----:B------:R-:W3:Y:S01]  /*0850*/  I2F.U32.RP R4, R0 ;  /* 0x0000000000047306 */ /* 0x000ee20000209000 */
[----:B------:R-:W-:Y:S01]  /*0860*/  IMAD.MOV R5, RZ, RZ, -R0 ;  /* 0x000000ffff057224 */ /* 0x000fe200078e0a00 */
[----:B------:R-:W-:-:S06]  /*0870*/  ISETP.NE.U32.AND P2, PT, R0, RZ, PT ;  /* 0x000000ff0000720c */ /* 0x000fcc0003f45070 */
[----:B---3--:R-:W3:Y:S02]  /*0880*/  MUFU.RCP R4, R4 ;  /* 0x0000000400047308 */ /* 0x008ee40000001000 */
[----:B---3--:R-:W-:-:S06]  /*0890*/  VIADD R2, R4, 0xffffffe ;  /* 0x0ffffffe04027836 */ /* 0x008fcc0000000000 */
[----:B------:R3:W4:Y:S02]  /*08a0*/  F2I.FTZ.U32.TRUNC.NTZ R3, R2 ;  /* 0x0000000200037305 */ /* 0x000724000021f000 */
[----:B---3--:R-:W-:Y:S02]  /*08b0*/  HFMA2 R2, -RZ, RZ, 0, 0 ;  /* 0x00000000ff027431 */ /* 0x008fe400000001ff */
[----:B----4-:R-:W-:-:S04]  /*08c0*/  IMAD R5, R5, R3, RZ ;  /* 0x0000000305057224 */ /* 0x010fc800078e02ff */
[----:B------:R-:W-:-:S06]  /*08d0*/  IMAD.HI.U32 R6, R3, R5, R2 ;  /* 0x0000000503067227 */ /* 0x000fcc00078e0002 */
[----:B------:R-:W-:-:S04]  /*08e0*/  IMAD.HI.U32 R6, R6, R19, RZ ;  /* 0x0000001306067227 */ /* 0x000fc800078e00ff */
[----:B------:R-:W-:-:S04]  /*08f0*/  IMAD.MOV R3, RZ, RZ, -R6 ;  /* 0x000000ffff037224 */ /* 0x000fc800078e0a06 */
[----:B------:R-:W-:-:S05]  /*0900*/  IMAD R3, R0, R3, R19 ;  /* 0x0000000300037224 */ /* 0x000fca00078e0213 */
[----:B------:R-:W-:-:S13]  /*0910*/  ISETP.GE.U32.AND P0, PT, R3, R0, PT ;  /* 0x000000000300720c */ /* 0x000fda0003f06070 */
[----:B------:R-:W-:Y:S02]  /*0920*/  @P0 IMAD.IADD R3, R3, 0x1, -R0 ;  /* 0x0000000103030824 */ /* 0x000fe400078e0a00 */
[----:B------:R-:W-:-:S03]  /*0930*/  @P0 VIADD R6, R6, 0x1 ;  /* 0x0000000106060836 */ /* 0x000fc60000000000 */
[----:B------:R-:W-:-:S13]  /*0940*/  ISETP.GE.U32.AND P1, PT, R3, R0, PT ;  /* 0x000000000300720c */ /* 0x000fda0003f26070 */
[----:B------:R-:W-:Y:S02]  /*0950*/  @P1 IADD3 R6, PT, PT, R6, 0x1, RZ ;  /* 0x0000000106061810 */ /* 0x000fe40007ffe0ff */
[----:B------:R-:W-:-:S05]  /*0960*/  @!P2 LOP3.LUT R6, RZ, R0, RZ, 0x33, !PT ;  /* 0x00000000ff06a212 */ /* 0x000fca00078e33ff */
[----:B------:R-:W-:-:S04]  /*0970*/  IMAD.MOV R2, RZ, RZ, -R6 ;  /* 0x000000ffff027224 */ /* 0x000fc800078e0a06 */
[----:B------:R-:W-:Y:S01]  /*0980*/  IMAD R0, R0, R2, R19 ;  /* 0x0000000200007224 */ /* 0x000fe200078e0213 */
[----:B------:R-:W-:Y:S06]  /*0990*/  BRA `(.L_x_4) ;  /* 0x0000000000107947 */ /* 0x000fec0003800000 */
.L_x_3:
[----:B------:R-:W-:-:S07]  /*09a0*/  MOV R8, 0x9c0 ;  /* 0x000009c000087802 */ /* 0x000fce0000000f00 */
[----:B012---:R-:W-:Y:S05]  /*09b0*/  CALL.REL.NOINC `($__internal_0_$__cuda_sm20_div_s64) ;  /* 0x0000001c002c7944 */ /* 0x007fea0003c00000 */
[----:B------:R-:W-:-:S04]  /*09c0*/  IMAD.MOV R2, RZ, RZ, -R6 ;  /* 0x000000ffff027224 */ /* 0x000fc800078e0a06 */
[----:B------:R-:W-:-:S07]  /*09d0*/  IMAD R0, R0, R2, R19 ;  /* 0x0000000200007224 */ /* 0x000fce00078e0213 */
.L_x_4:
[----:B012---:R-:W-:Y:S05]  /*09e0*/  BSYNC.RECONVERGENT B0 ;  /* 0x0000000000007941 */ /* 0x007fea0003800200 */
.L_x_2:
[----:B------:R-:W0:Y:S01]  /*09f0*/  LDC R3, c[0x0][0x390] ;  /* 0x0000e400ff037b82 */ /* 0x000e220000000800 */
[----:B------:R-:W-:Y:S01]  /*0a00*/  IADD3 R11, PT, PT, R6, UR41, RZ ;  /* 0x00000029060b7c10 */ /* 0x000fe2000fffe0ff */
[----:B------:R-:W-:Y:S01]  /*0a10*/  VIADD R2, R0, UR40 ;  /* 0x0000002800027c36 */ /* 0x000fe20008000000 */
[----:B------:R-:W-:Y:S01]  /*0a20*/  BSSY.RECONVERGENT B6, `(.L_x_5) ;  /* 0x0000152000067945 */ /* 0x000fe20003800200 */
[----:B------:R-:W-:Y:S02]  /*0a30*/  IMAD.MOV.U32 R0, RZ, RZ, 0x285b825 ;  /* 0x0285b825ff007424 */ /* 0x000fe400078e00ff */
[----:B------:R-:W-:Y:S02]  /*0a40*/  IMAD R4, R2, 0x2fc20f, RZ ;  /* 0x002fc20f02047824 */ /* 0x000fe400078e02ff */
[----:B------:R-:W-:-:S05]  /*0a50*/  IMAD R5, R11, 0x6ebfff5, RZ ;  /* 0x06ebfff50b057824 */ /* 0x000fca00078e02ff */
[----:B0-----:R-:W-:-:S05]  /*0a60*/  LOP3.LUT R5, R5, R4, R3, 0x96, !PT ;  /* 0x0000000405057212 */ /* 0x001fca00078e9603 */
[----:B------:R-:W-:-:S04]  /*0a70*/  IMAD R4, R5, R0, 0xb ;  /* 0x0000000b05047424 */ /* 0x000fc800078e0200 */
[----:B------:R-:W-:Y:S01]  /*0a80*/  IMAD R4, R4, R5, RZ ;  /* 0x0000000504047224 */ /* 0x000fe200078e02ff */
[----:B------:R-:W-:-:S04]  /*0a90*/  LOP3.LUT R5, R59, 0xff, RZ, 0xc0, !PT ;  /* 0x000000ff3b057812 */ /* 0x000fc800078ec0ff */
[----:B------:R-:W-:-:S04]  /*0aa0*/  SHF.R.S32.HI R4, RZ, 0x10, R4 ;  /* 0x00000010ff047819 */ /* 0x000fc80000011404 */
[----:B------:R-:W-:-:S04]  /*0ab0*/  IABS R4, R4 ;  /* 0x0000000400047213 */ /* 0x000fc80000000000 */
[----:B------:R-:W-:-:S04]  /*0ac0*/  LOP3.LUT R4, R4, 0x3, RZ, 0xc0, !PT ;  /* 0x0000000304047812 */ /* 0x000fc800078ec0ff */
[----:B------:R-:W-:-:S13]  /*0ad0*/  ISETP.NE.AND P0, PT, R4, R5, PT ;  /* 0x000000050400720c */ /* 0x000fda0003f05270 */
[----:B------:R-:W-:Y:S05]  /*0ae0*/  @P0 BRA `(.L_x_6) ;  /* 0x0000001400140947 */ /* 0x000fea0003800000 */
[----:B------:R-:W-:Y:S02]  /*0af0*/  IMAD.IADD R4, R2, 0x1, R63 ;  /* 0x0000000102047824 */ /* 0x000fe400078e023f */
[----:B------:R-:W-:Y:S02]  /*0b00*/  IMAD.IADD R5, R11, 0x1, R47 ;  /* 0x000000010b057824 */ /* 0x000fe400078e022f */
[----:B------:R-:W-:Y:S02]  /*0b10*/  IMAD R4, R4, 0x2fc20f, RZ ;  /* 0x002fc20f04047824 */ /* 0x000fe400078e02ff */
[----:B------:R-:W-:-:S05]  /*0b20*/  IMAD R5, R5, 0x6ebfff5, RZ ;  /* 0x06ebfff505057824 */ /* 0x000fca00078e02ff */
[----:B------:R-:W-:-:S05]  /*0b30*/  LOP3.LUT R5, R5, R4, R3, 0x96, !PT ;  /* 0x0000000405057212 */ /* 0x000fca00078e9603 */
        /* <DEDUP_REMOVED lines=8> */
[----:B------:R-:W-:Y:S01]  /*0bc0*/  IADD3 R4, PT, PT, R2, R69, RZ ;  /* 0x0000004502047210 */ /* 0x000fe20007ffe0ff */
[----:B------:R-:W-:-:S04]  /*0bd0*/  IMAD.IADD R5, R11, 0x1, R48 ;  /* 0x000000010b057824 */ /* 0x000fc800078e0230 */
        /* <DEDUP_REMOVED lines=297> */
[----:B------:R-:W0:Y:S01]  /*1e70*/  LDCU UR4, c[0x0][0x2f8] ;  /* 0x00005f00ff0477ac */ /* 0x000e220008000800 */
[----:B------:R-:W-:Y:S01]  /*1e80*/  MOV R8, 0x0 ;  /* 0x0000000000087802 */ /* 0x000fe20000000f00 */
[----:B------:R-:W-:Y:S02]  /*1e90*/  IMAD.MOV.U32 R6, RZ, RZ, R17 ;  /* 0x000000ffff067224 */ /* 0x000fe400078e0011 */
[----:B------:R-:W-:-:S03]  /*1ea0*/  IMAD.MOV.U32 R7, RZ, RZ, R16 ;  /* 0x000000ffff077224 */ /* 0x000fc600078e0010 */
[----:B------:R-:W1:Y:S01]  /*1eb0*/  LDC.64 R8, c[0x4][R8] ;  /* 0x0100000008087b82 */ /* 0x000e620000000a00 */
[----:B0-----:R-:W-:Y:S01]  /*1ec0*/  VIADD R0, R17, -UR4 ;  /* 0x8000000411007c36 */ /* 0x001fe20008000000 */
[----:B------:R-:W0:Y:S04]  /*1ed0*/  LDCU.64 UR4, c[0x4][0x8] ;  /* 0x01000100ff0477ac */ /* 0x000e280008000a00 */
[----:B------:R2:W-:Y:S04]  /*1ee0*/  STL.64 [R0], R2 ;  /* 0x0000000200007387 */ /* 0x0005e80000100a00 */
[----:B------:R2:W-:Y:S01]  /*1ef0*/  STL [R0+0x8], R11 ;  /* 0x0000080b00007387 */ /* 0x0005e20000100800 */
[----:B0-----:R-:W-:Y:S01]  /*1f00*/  IMAD.U32 R4, RZ, RZ, UR4 ;  /* 0x00000004ff047e24 */ /* 0x001fe2000f8e00ff */
[----:B--2---:R-:W-:-:S07]  /*1f10*/  MOV R5, UR5 ;  /* 0x0000000500057c02 */ /* 0x004fce0008000f00 */
[----:B------:R-:W-:-:S07]  /*1f20*/  LEPC R20, `(.L_x_6) ;  /* 0x000000001014794e */ /* 0x000fce0000000000 */
[----:B-1----:R-:W-:Y:S05]  /*1f30*/  CALL.ABS.NOINC R8 ;  /* 0x0000000008007343 */ /* 0x002fea0003c00000 */
.L_x_6:
[----:B------:R-:W-:Y:S05]  /*1f40*/  BSYNC.RECONVERGENT B6 ;  /* 0x0000000000067941 */ /* 0x000fea0003800200 */
.L_x_5:
[----:B------:R-:W0:Y:S01]  /*1f50*/  LDCU UR6, c[0x0][0x360] ;  /* 0x00006c00ff0677ac */ /* 0x000e220008000800 */
[----:B------:R-:W0:Y:S01]  /*1f60*/  LDC R0, c[0x0][0x370] ;  /* 0x0000dc00ff007b82 */ /* 0x000e220000000800 */
[----:B------:R-:W-:Y:S02]  /*1f70*/  UIADD3 UR4, UPT, UPT, UR39, -UR38, URZ ;  /* 0x8000002627047290 */ /* 0x000fe4000fffe0ff */
[----:B------:R-:W-:-:S04]  /*1f80*/  UIADD3 UR5, UPT, UPT, UR37, -UR36, URZ ;  /* 0x8000002425057290 */ /* 0x000fc8000fffe0ff */
[----:B------:R-:W-:Y:S01]  /*1f90*/  UIMAD.WIDE UR4, UR4, UR5, URZ ;  /* 0x00000005040472a5 */ /* 0x000fe2000f8e02ff */
[----:B0-----:R-:W-:-:S05]  /*1fa0*/  IMAD R0, R0, UR6, RZ ;  /* 0x0000000600007c24 */ /* 0x001fca000f8e02ff */
[----:B------:R-:W-:-:S05]  /*1fb0*/  IADD3 R19, P0, PT, R0, R19, RZ ;  /* 0x0000001300137210 */ /* 0x000fca0007f1e0ff */
[----:B------:R-:W-:Y:S01]  /*1fc0*/  IMAD.X R18, RZ, RZ, R18, P0 ;  /* 0x000000ffff127224 */ /* 0x000fe200000e0612 */
[----:B------:R-:W-:-:S04]  /*1fd0*/  ISETP.GE.U32.AND P0, PT, R19, UR4, PT ;  /* 0x0000000413007c0c */ /* 0x000fc8000bf06070 */
[----:B------:R-:W-:-:S13]  /*1fe0*/  ISETP.GE.U32.AND.EX P0, PT, R18, UR5, PT, P0 ;  /* 0x0000000512007c0c */ /* 0x000fda000bf06100 */
[----:B------:R-:W-:Y:S05]  /*1ff0*/  @!P0 BRA `(.L_x_7) ;  /* 0xffffffe400f88947 */ /* 0x000fea000383ffff */
.L_x_1:
[----:B012---:R-:W-:Y:S05]  /*2000*/  BSYNC.RECONVERGENT B7 ;  /* 0x0000000000077941 */ /* 0x007fea0003800200 */
.L_x_0:
[----:B------:R-:W-:Y:S01]  /*2010*/  VIADD R57, R57, 0x1 ;  /* 0x0000000139397836 */ /* 0x000fe20000000000 */
[----:B------:R-:W-:Y:S01]  /*2020*/  IADD3 R59, PT, PT, R59, 0x1, RZ ;  /* 0x000000013b3b7810 */ /* 0x000fe20007ffe0ff */
[----:B------:R-:W-:Y:S01]  /*2030*/  VIADD R65, R65, 0x1 ;  /* 0x0000000141417836 */ /* 0x000fe20000000000 */
[----:B------:R-:W-:Y:S01]  /*2040*/  IADD3 R83, PT, PT, R83, 0x1, RZ ;  /* 0x0000000153537810 */ /* 0x000fe20007ffe0ff */
[----:B------:R-:W-:Y:S01]  /*2050*/  VIADD R70, R70, 0x1 ;  /* 0x0000000146467836 */ /* 0x000fe20000000000 */
[----:B------:R-:W-:Y:S01]  /*2060*/  ISETP.NE.AND P0, PT, R57, 0x4, PT ;  /* 0x000000043900780c */ /* 0x000fe20003f05270 */
[----:B------:R-:W-:Y:S01]  /*2070*/  VIADD R76, R76, 0x1 ;  /* 0x000000014c4c7836 */ /* 0x000fe20000000000 */
[----:B------:R-:W-:Y:S01]  /*2080*/  IADD3 R106, PT, PT, R106, 0x1, RZ ;  /* 0x000000016a6a7810 */ /* 0x000fe20007ffe0ff */
        /* <DEDUP_REMOVED lines=9> */
[----:B------:R-:W-:Y:S01]  /*2120*/  IADD3 R77, PT, PT, -R49, RZ, RZ ;  /* 0x000000ff314d7210 */ /* 0x000fe20007ffe1ff */
        /* <DEDUP_REMOVED lines=11> */
[----:B------:R-:W-:Y:S01]  /*21e0*/  LOP3.LUT R59, R59, 0x3, RZ, 0xc0, !PT ;  /* 0x000000033b3b7812 */ /* 0x000fe200078ec0ff */
        /* <DEDUP_REMOVED lines=8> */
[----:B------:R-:W-:Y:S01]  /*2270*/  IMAD.MOV R63, RZ, RZ, -R47 ;  /* 0x000000ffff3f7224 */ /* 0x000fe200078e0a2f */
        /* <DEDUP_REMOVED lines=35> */
[----:B------:R-:W-:Y:S01]  /*24b0*/  IMAD.MOV.U32 R117, RZ, RZ, R42 ;  /* 0x000000ffff757224 */ /* 0x000fe200078e002a */
[----:B------:R-:W-:Y:S01]  /*24c0*/  LOP3.LUT R62, R62, 0x3, RZ, 0xc0, !PT ;  /* 0x000000033e3e7812 */ /* 0x000fe200078ec0ff */
[----:B------:R-:W-:Y:S01]  /*24d0*/  IMAD.MOV.U32 R112, RZ, RZ, R41 ;  /* 0x000000ffff707224 */ /* 0x000fe200078e0029 */
[----:B------:R-:W-:Y:S01]  /*24e0*/  LOP3.LUT R58, R58, 0x3, RZ, 0xc0, !PT ;  /* 0x000000033a3a7812 */ /* 0x000fe200078ec0ff */
        /* <DEDUP_REMOVED lines=13> */
[----:B------:R-:W-:Y:S02]  /*25c0*/  IMAD.MOV.U32 R64, RZ, RZ, R24 ;  /* 0x000000ffff407224 */ /* 0x000fe400078e0018 */
[----:B------:R-:W-:Y:S02]  /*25d0*/  IMAD.MOV.U32 R60, RZ, RZ, R22 ;  /* 0x000000ffff3c7224 */ /* 0x000fe400078e0016 */
[----:B------:R-:W-:Y:S02]  /*25e0*/  IMAD.MOV.U32 R55, RZ, RZ, R44 ;  /* 0x000000ffff377224 */ /* 0x000fe400078e002c */
[----:B------:R-:W-:Y:S02]  /*25f0*/  IMAD.MOV.U32 R54, RZ, RZ, R39 ;  /* 0x000000ffff367224 */ /* 0x000fe400078e0027 */
[----:B------:R-:W-:Y:S02]  /*2600*/  IMAD.MOV.U32 R53, RZ, RZ, R37 ;  /* 0x000000ffff357224 */ /* 0x000fe400078e0025 */
[----:B------:R-:W-:-:S02]  /*2610*/  IMAD.MOV.U32 R51, RZ, RZ, R32 ;  /* 0x000000ffff337224 */ /* 0x000fc400078e0020 */
[----:B------:R-:W-:Y:S02]  /*2620*/  IMAD.MOV.U32 R50, RZ, RZ, R30 ;  /* 0x000000ffff327224 */ /* 0x000fe400078e001e */
[----:B------:R-:W-:Y:S02]  /*2630*/  IMAD.MOV.U32 R49, RZ, RZ, R28 ;  /* 0x000000ffff317224 */ /* 0x000fe400078e001c */
[----:B------:R-:W-:Y:S01]  /*2640*/  IMAD.MOV.U32 R47, RZ, RZ, R23 ;  /* 0x000000ffff2f7224 */ /* 0x000fe200078e0017 */
[----:B------:R-:W-:Y:S06]  /*2650*/  @P0 BRA `(.L_x_8) ;  /* 0xffffffdc00b80947 */ /* 0x000fec000383ffff */
[----:B------:R-:W-:Y:S05]  /*2660*/  EXIT ;  /* 0x000000000000794d */ /* 0x000fea0003800000 */
        .weak           $__internal_0_$__cuda_sm20_div_s64
        .type           $__internal_0_$__cuda_sm20_div_s64,@function
        .size           $__internal_0_$__cuda_sm20_div_s64,(.L_x_10 - $__internal_0_$__cuda_sm20_div_s64)
$__internal_0_$__cuda_sm20_div_s64:
[-C--:B------:R-:W-:Y:S02]  /*2670*/  IADD3 R3, P1, PT, RZ, -R0.reuse, RZ ;  /* 0x80000000ff037210 */ /* 0x080fe40007f3e0ff */
[----:B------:R-:W-:Y:S02]  /*2680*/  ISETP.GE.AND P0, PT, R9, RZ, PT ;  /* 0x000000ff0900720c */ /* 0x000fe40003f06270 */
[----:B------:R-:W-:Y:S01]  /*2690*/  ISETP.GE.AND P3, PT, R18, RZ, PT ;  /* 0x000000ff1200720c */ /* 0x000fe20003f66270 */
[----:B------:R-:W-:Y:S01]  /*26a0*/  IMAD.X R4, RZ, RZ, ~R9, P1 ;  /* 0x000000ffff047224 */ /* 0x000fe200008e0e09 */
[----:B------:R-:W-:-:S04]  /*26b0*/  SEL R2, R3, R0, !P0 ;  /* 0x0000000003027207 */ /* 0x000fc80004000000 */
[----:B------:R-:W-:-:S04]  /*26c0*/  SEL R3, R4, R9, !P0 ;  /* 0x0000000904037207 */ /* 0x000fc80004000000 */
[----:B------:R-:W0:Y:S08]  /*26d0*/  I2F.U64.RP R10, R2 ;  /* 0x00000002000a7312 */ /* 0x000e300000309000 */
[----:B0-----:R-:W0:Y:S02]  /*26e0*/  MUFU.RCP R10, R10 ;  /* 0x0000000a000a7308 */ /* 0x001e240000001000 */
[----:B0-----:R-:W-:-:S06]  /*26f0*/  VIADD R6, R10, 0x1ffffffe ;  /* 0x1ffffffe0a067836 */ /* 0x001fcc0000000000 */
[----:B------:R-:W0:Y:S02]  /*2700*/  F2I.U64.TRUNC R6, R6 ;  /* 0x0000000600067311 */ /* 0x000e24000020d800 */
[----:B0-----:R-:W-:-:S04]  /*2710*/  IMAD.WIDE.U32 R4, R6, R2, RZ ;  /* 0x0000000206047225 */ /* 0x001fc800078e00ff */
[----:B------:R-:W-:Y:S01]  /*2720*/  IMAD R5, R6, R3, R5 ;  /* 0x0000000306057224 */ /* 0x000fe200078e0205 */
[----:B------:R-:W-:-:S03]  /*2730*/  IADD3 R11, P0, PT, RZ, -R4, RZ ;  /* 0x80000004ff0b7210 */ /* 0x000fc60007f1e0ff */
[----:B------:R-:W-:Y:S02]  /*2740*/  IMAD R5, R7, R2, R5 ;  /* 0x0000000207057224 */ /* 0x000fe400078e0205 */
[----:B------:R-:W-:-:S03]  /*2750*/  IMAD.HI.U32 R4, R6, R11, RZ ;  /* 0x0000000b06047227 */ /* 0x000fc600078e00ff */
[----:B------:R-:W-:Y:S01]  /*2760*/  IADD3.X R13, PT, PT, RZ, ~R5, RZ, P0, !PT ;  /* 0x80000005ff0d7210 */ /* 0x000fe200007fe4ff */
[----:B------:R-:W-:-:S04]  /*2770*/  IMAD.MOV.U32 R5, RZ, RZ, R6 ;  /* 0x000000ffff057224 */ /* 0x000fc800078e0006 */
[----:B------:R-:W-:-:S04]  /*2780*/  IMAD.WIDE.U32 R4, P0, R6, R13, R4 ;  /* 0x0000000d06047225 */ /* 0x000fc80007800004 */
[----:B------:R-:W-:-:S04]  /*2790*/  IMAD.HI.U32 R4, P1, R7, R11, R4 ;  /* 0x0000000b07047227 */ /* 0x000fc80007820004 */
[CC--:B------:R-:W-:Y:S02]  /*27a0*/  IMAD R5, R7.reuse, R13.reuse, RZ ;  /* 0x0000000d07057224 */ /* 0x0c0fe400078e02ff */
[----:B------:R-:W-:-:S03]  /*27b0*/  IMAD.HI.U32 R13, R7, R13, RZ ;  /* 0x0000000d070d7227 */ /* 0x000fc600078e00ff */
[----:B------:R-:W-:Y:S01]  /*27c0*/  IADD3 R5, P2, PT, R5, R4, RZ ;  /* 0x0000000405057210 */ /* 0x000fe20007f5e0ff */
[----:B------:R-:W-:-:S04]  /*27d0*/  IMAD.X R13, R13, 0x1, R7, P0 ;  /* 0x000000010d0d7824 */ /* 0x000fc800000e0607 */
[----:B------:R-:W-:Y:S01]  /*27e0*/  IMAD.WIDE.U32 R6, R5, R2, RZ ;  /* 0x0000000205067225 */ /* 0x000fe200078e00ff */
[----:B------:R-:W-:-:S03]  /*27f0*/  IADD3.X R13, PT, PT, RZ, RZ, R13, P2, P1 ;  /* 0x000000ffff0d7210 */ /* 0x000fc600017e240d */
[----:B------:R-:W-:Y:S01]  /*2800*/  IMAD R4, R5, R3, R7 ;  /* 0x0000000305047224 */ /* 0x000fe200078e0207 */
[----:B------:R-:W-:-:S03]  /*2810*/  IADD3 R7, P0, PT, RZ, -R6, RZ ;  /* 0x80000006ff077210 */ /* 0x000fc60007f1e0ff */
[----:B------:R-:W-:Y:S02]  /*2820*/  IMAD R6, R13, R2, R4 ;  /* 0x000000020d067224 */ /* 0x000fe400078e0204 */
[----:B------:R-:W-:-:S04]  /*2830*/  IMAD.HI.U32 R4, R5, R7, RZ ;  /* 0x0000000705047227 */ /* 0x000fc800078e00ff */
[----:B------:R-:W-:Y:S01]  /*2840*/  IMAD.X R10, RZ, RZ, ~R6, P0 ;  /* 0x000000ffff0a7224 */ /* 0x000fe200000e0e06 */
[----:B------:R-:W-:-:S03]  /*2850*/  IADD3 R6, P4, PT, RZ, -R19, RZ ;  /* 0x80000013ff067210 */ /* 0x000fc60007f9e0ff */
[----:B------:R-:W-:Y:S01]  /*2860*/  IMAD.WIDE.U32 R4, P0, R5, R10, R4 ;  /* 0x0000000a05047225 */ /* 0x000fe20007800004 */
[----:B------:R-:W-:-:S03]  /*2870*/  SEL R11, R6, R19, !P3 ;  /* 0x00000013060b7207 */ /* 0x000fc60005800000 */
[----:B------:R-:W-:Y:S01]  /*2880*/  IMAD.HI.U32 R4, P1, R13, R7, R4 ;  /* 0x000000070d047227 */ /* 0x000fe20007820004 */
[----:B------:R-:W-:-:S03]  /*2890*/  IADD3.X R7, PT, PT, RZ, ~R18, RZ, P4, !PT ;  /* 0x80000012ff077210 */ /* 0x000fc600027fe4ff */
[----:B------:R-:W-:Y:S01]  /*28a0*/  IMAD R5, R13, R10, RZ ;  /* 0x0000000a0d057224 */ /* 0x000fe200078e02ff */
[----:B------:R-:W-:Y:S01]  /*28b0*/  SEL R7, R7, R18, !P3 ;  /* 0x0000001207077207 */ /* 0x000fe20005800000 */
[----:B------:R-:W-:-:S03]  /*28c0*/  IMAD.HI.U32 R10, R13, R10, RZ ;  /* 0x0000000a0d0a7227 */ /* 0x000fc600078e00ff */
[----:B------:R-:W-:Y:S01]  /*28d0*/  IADD3 R6, P2, PT, R5, R4, RZ ;  /* 0x0000000405067210 */ /* 0x000fe20007f5e0ff */
[----:B------:R-:W-:Y:S02]  /*28e0*/  IMAD.X R13, R10, 0x1, R13, P0 ;  /* 0x000000010a0d7824 */ /* 0x000fe400000e060d */
[----:B------:R-:W-:Y:S02]  /*28f0*/  IMAD.MOV.U32 R5, RZ, RZ, RZ ;  /* 0x000000ffff057224 */ /* 0x000fe400078e00ff */
[----:B------:R-:W-:-:S04]  /*2900*/  IMAD.HI.U32 R4, R6, R11, RZ ;  /* 0x0000000b06047227 */ /* 0x000fc800078e00ff */
[----:B------:R-:W-:Y:S01]  /*2910*/  IMAD.WIDE.U32 R4, R6, R7, R4 ;  /* 0x0000000706047225 */ /* 0x000fe200078e0004 */
[----:B------:R-:W-:-:S05]  /*2920*/  IADD3.X R6, PT, PT, RZ, RZ, R13, P2, P1 ;  /* 0x000000ffff067210 */ /* 0x000fca00017e240d */
[----:B------:R-:W-:-:S04]  /*2930*/  IMAD.HI.U32 R4, P0, R6, R11, R4 ;  /* 0x0000000b06047227 */ /* 0x000fc80007800004 */
[CC--:B------:R-:W-:Y:S02]  /*2940*/  IMAD R13, R6.reuse, R7.reuse, RZ ;  /* 0x00000007060d7224 */ /* 0x0c0fe400078e02ff */
[----:B------:R-:W-:-:S03]  /*2950*/  IMAD.HI.U32 R6, R6, R7, RZ ;  /* 0x0000000706067227 */ /* 0x000fc600078e00ff */
[----:B------:R-:W-:Y:S02]  /*2960*/  IADD3 R13, P1, PT, R13, R4, RZ ;  /* 0x000000040d0d7210 */ /* 0x000fe40007f3e0ff */
[----:B------:R-:W-:-:S03]  /*2970*/  IADD3.X R6, PT, PT, R6, RZ, RZ, P0, !PT ;  /* 0x000000ff06067210 */ /* 0x000fc600007fe4ff */
[----:B------:R-:W-:-:S04]  /*2980*/  IMAD.WIDE.U32 R4, R13, R2, RZ ;  /* 0x000000020d047225 */ /* 0x000fc800078e00ff */
[----:B------:R-:W-:Y:S01]  /*2990*/  IMAD.X R15, RZ, RZ, R6, P1 ;  /* 0x000000ffff0f7224 */ /* 0x000fe200008e0606 */
[----:B------:R-:W-:Y:S01]  /*29a0*/  IADD3 R11, P1, PT, -R4, R11, RZ ;  /* 0x0000000b040b7210 */ /* 0x000fe20007f3e1ff */
[----:B------:R-:W-:-:S03]  /*29b0*/  IMAD R5, R13, R3, R5 ;  /* 0x000000030d057224 */ /* 0x000fc600078e0205 */
[-C--:B------:R-:W-:Y:S01]  /*29c0*/  ISETP.GE.U32.AND P0, PT, R11, R2.reuse, PT ;  /* 0x000000020b00720c */ /* 0x080fe20003f06070 */
[----:B------:R-:W-:-:S04]  /*29d0*/  IMAD R4, R15, R2, R5 ;  /* 0x000000020f047224 */ /* 0x000fc800078e0205 */
[----:B------:R-:W-:Y:S01]  /*29e0*/  IMAD.X R15, R7, 0x1, ~R4, P1 ;  /* 0x00000001070f7824 */ /* 0x000fe200008e0e04 */
[----:B------:R-:W-:Y:S01]  /*29f0*/  IADD3 R5, P1, PT, R11, -R2, RZ ;  /* 0x800000020b057210 */ /* 0x000fe20007f3e0ff */
[----:B------:R-:W-:-:S03]  /*2a00*/  VIADD R4, R13, 0x1 ;  /* 0x000000010d047836 */ /* 0x000fc60000000000 */
[CC--:B------:R-:W-:Y:S02]  /*2a10*/  ISETP.GE.U32.AND.EX P0, PT, R15.reuse, R3.reuse, PT, P0 ;  /* 0x000000030f00720c */ /* 0x0c0fe40003f06100 */
[----:B------:R-:W-:Y:S02]  /*2a20*/  IADD3.X R7, PT, PT, R15, ~R3, RZ, P1, !PT ;  /* 0x800000030f077210 */ /* 0x000fe40000ffe4ff */
[----:B------:R-:W-:Y:S02]  /*2a30*/  SEL R5, R5, R11, P0 ;  /* 0x0000000b05057207 */ /* 0x000fe40000000000 */
[----:B------:R-:W-:Y:S02]  /*2a40*/  SEL R13, R4, R13, P0 ;  /* 0x0000000d040d7207 */ /* 0x000fe40000000000 */
[----:B------:R-:W-:Y:S02]  /*2a50*/  SEL R7, R7, R15, P0 ;  /* 0x0000000f07077207 */ /* 0x000fe40000000000 */
[----:B------:R-:W-:Y:S01]  /*2a60*/  ISETP.GE.U32.AND P0, PT, R5, R2, PT ;  /* 0x000000020500720c */ /* 0x000fe20003f06070 */
[----:B------:R-:W-:Y:S01]  /*2a70*/  VIADD R6, R13, 0x1 ;  /* 0x000000010d067836 */ /* 0x000fe20000000000 */
[----:B------:R-:W-:-:S02]  /*2a80*/  LOP3.LUT R2, R9, R18, RZ, 0x3c, !PT ;  /* 0x0000001209027212 */ /* 0x000fc400078e3cff */
[----:B------:R-:W-:Y:S02]  /*2a90*/  ISETP.GE.U32.AND.EX P0, PT, R7, R3, PT, P0 ;  /* 0x000000030700720c */ /* 0x000fe40003f06100 */
[----:B------:R-:W-:Y:S02]  /*2aa0*/  ISETP.GE.AND P1, PT, R2, RZ, PT ;  /* 0x000000ff0200720c */ /* 0x000fe40003f26270 */
[----:B------:R-:W-:Y:S02]  /*2ab0*/  SEL R6, R6, R13, P0 ;  /* 0x0000000d06067207 */ /* 0x000fe40000000000 */
[----:B------:R-:W-:Y:S02]  /*2ac0*/  ISETP.NE.U32.AND P0, PT, R0, RZ, PT ;  /* 0x000000ff0000720c */ /* 0x000fe40003f05070 */
[-C--:B------:R-:W-:Y:S02]  /*2ad0*/  IADD3 R3, PT, PT, RZ, -R6.reuse, RZ ;  /* 0x80000006ff037210 */ /* 0x080fe40007ffe0ff */
[----:B------:R-:W-:Y:S01]  /*2ae0*/  ISETP.NE.AND.EX P0, PT, R9, RZ, PT, P0 ;  /* 0x000000ff0900720c */ /* 0x000fe20003f05300 */
[----:B------:R-:W-:Y:S01]  /*2af0*/  IMAD.MOV.U32 R9, RZ, RZ, 0x0 ;  /* 0x00000000ff097424 */ /* 0x000fe200078e00ff */
[----:B------:R-:W-:-:S04]  /*2b00*/  SEL R6, R3, R6, !P1 ;  /* 0x0000000603067207 */ /* 0x000fc80004800000 */
[----:B------:R-:W-:Y:S01]  /*2b10*/  SEL R6, R6, 0xffffffff, P0 ;  /* 0xffffffff06067807 */ /* 0x000fe20000000000 */
[----:B------:R-:W-:Y:S06]  /*2b20*/  RET.REL.NODEC R8 `(_Z11spawnThreadiiiii) ;  /* 0xffffffd408347950 */ /* 0x000fec0003c3ffff */
.L_x_9:
[----:B------:R-:W-:-:S00]  /*2b30*/  BRA `(.L_x_9) ;  /* 0xfffffffc00fc7947 */ /* 0x000fc0000383ffff */
[----:B------:R-:W-:-:S00]  /*2b40*/  NOP ;  /* 0x0000000000007918 */ /* 0x000fc00000000000 */
        /* <DEDUP_REMOVED lines=11> */
.L_x_10:


//--------------------- .nv.global.init           --------------------------
	.section	.nv.global.init,"aw",@progbits
.nv.global.init:
	.type		$str,@object
	.size		$str,(.L_0 - $str)
$str:
        /*0000*/ 	.byte	0x25, 0x64, 0x2c, 0x25, 0x64, 0x2c, 0x25, 0x64, 0x0a, 0x00
.L_0:


//--------------------- .nv.shared.reserved.0     --------------------------
	.section	.nv.shared.reserved.0,"aw",@nobits
	.weak		__nv_reservedSMEM_offset_0_alias
	.size		__nv_reservedSMEM_offset_0_alias, 0, 64
	.other		__nv_reservedSMEM_offset_0_alias,@"STO_CUDA_RESERVED_SHARED STV_DEFAULT"
__nv_reservedSMEM_offset_0_alias:
	.zero		0
	.zero		64


//--------------------- .nv.constant0._Z11spawnThreadiiiii --------------------------
	.section	.nv.constant0._Z11spawnThreadiiiii,"a",@progbits
	.sectionflags	@""
	.align	4
.nv.constant0._Z11spawnThreadiiiii:
	.zero		916


//--------------------- SYMBOLS --------------------------

	.type		.nv.reservedSmem.offset0,@object
	.size		.nv.reservedSmem.offset0,0x4
	.type		vprintf,@function
